//
// Generated by NVIDIA NVVM Compiler
//
// Compiler Build ID: CL-36424714
// Cuda compilation tools, release 13.0, V13.0.88
// Based on NVVM 20.0.0
//

.version 9.0
.target sm_100
.address_size 64

	// .globl	_Z7computePKiS0_S0_iiPKfPf
.extern .shared .align 16 .b8 s_max[];

.visible .entry _Z7computePKiS0_S0_iiPKfPf(
	.param .u64 .ptr .align 1 _Z7computePKiS0_S0_iiPKfPf_param_0,
	.param .u64 .ptr .align 1 _Z7computePKiS0_S0_iiPKfPf_param_1,
	.param .u64 .ptr .align 1 _Z7computePKiS0_S0_iiPKfPf_param_2,
	.param .u32 _Z7computePKiS0_S0_iiPKfPf_param_3,
	.param .u32 _Z7computePKiS0_S0_iiPKfPf_param_4,
	.param .u64 .ptr .align 1 _Z7computePKiS0_S0_iiPKfPf_param_5,
	.param .u64 .ptr .align 1 _Z7computePKiS0_S0_iiPKfPf_param_6
)
{
	.reg .pred 	%p<14>;
	.reg .b32 	%r<72>;
	.reg .b32 	%f<103>;
	.reg .b64 	%rd<84>;

	ld.param.u64 	%rd11, [_Z7computePKiS0_S0_iiPKfPf_param_0];
	ld.param.u64 	%rd12, [_Z7computePKiS0_S0_iiPKfPf_param_1];
	ld.param.u64 	%rd13, [_Z7computePKiS0_S0_iiPKfPf_param_2];
	ld.param.u32 	%r18, [_Z7computePKiS0_S0_iiPKfPf_param_3];
	ld.param.u32 	%r67, [_Z7computePKiS0_S0_iiPKfPf_param_4];
	ld.param.u64 	%rd14, [_Z7computePKiS0_S0_iiPKfPf_param_5];
	ld.param.u64 	%rd10, [_Z7computePKiS0_S0_iiPKfPf_param_6];
	cvta.to.global.u64 	%rd1, %rd13;
	cvta.to.global.u64 	%rd2, %rd14;
	cvta.to.global.u64 	%rd3, %rd12;
	cvta.to.global.u64 	%rd4, %rd11;
	mov.u32 	%r20, %ntid.x;
	mov.u32 	%r21, %ctaid.x;
	mov.u32 	%r22, %tid.x;
	mad.lo.s32 	%r66, %r20, %r21, %r22;
	setp.ge.s32 	%p1, %r66, %r18;
	mov.f32 	%f102, 0f3E199998;
	@%p1 bra 	$L__BB0_18;
	mul.wide.s32 	%rd15, %r66, 4;
	add.s64 	%rd16, %rd4, %rd15;
	ld.global.s32 	%rd6, [%rd16];
	setp.lt.s64 	%p2, %rd6, 0;
	@%p2 bra 	$L__BB0_17;
	add.s32 	%r23, %r18, -1;
	setp.eq.s32 	%p3, %r66, %r23;
	@%p3 bra 	$L__BB0_4;
$L__BB0_3:
	add.s32 	%r3, %r66, 1;
	mul.wide.s32 	%rd17, %r66, 4;
	add.s64 	%rd18, %rd4, %rd17;
	ld.global.u32 	%r67, [%rd18+4];
	setp.lt.s32 	%p4, %r67, 0;
	mov.u32 	%r66, %r3;
	@%p4 bra 	$L__BB0_3;
$L__BB0_4:
	cvt.u32.u64 	%r24, %rd6;
	sub.s32 	%r6, %r67, %r24;
	setp.lt.s32 	%p5, %r6, 1;
	@%p5 bra 	$L__BB0_17;
	and.b32  	%r7, %r6, 7;
	sub.s32 	%r27, %r24, %r67;
	setp.gt.u32 	%p6, %r27, -8;
	mov.f32 	%f101, 0f00000000;
	mov.b32 	%r70, 0;
	@%p6 bra 	$L__BB0_8;
	and.b32  	%r70, %r6, 2147483640;
	neg.s32 	%r68, %r70;
	mul.wide.u32 	%rd19, %r24, 4;
	add.s64 	%rd20, %rd19, %rd3;
	add.s64 	%rd83, %rd20, 16;
	mov.f32 	%f101, 0f00000000;
$L__BB0_7:
	.pragma "nounroll";
	ld.global.u32 	%r29, [%rd83+-16];
	mul.wide.s32 	%rd21, %r29, 4;
	add.s64 	%rd22, %rd2, %rd21;
	ld.global.f32 	%f20, [%rd22];
	mul.f32 	%f21, %f20, 0f3F59999A;
	add.s64 	%rd23, %rd1, %rd21;
	ld.global.u32 	%r30, [%rd23];
	cvt.rn.f32.s32 	%f22, %r30;
	div.rn.f32 	%f23, %f21, %f22;
	add.f32 	%f24, %f101, %f23;
	ld.global.u32 	%r31, [%rd83+-12];
	mul.wide.s32 	%rd24, %r31, 4;
	add.s64 	%rd25, %rd2, %rd24;
	ld.global.f32 	%f25, [%rd25];
	mul.f32 	%f26, %f25, 0f3F59999A;
	add.s64 	%rd26, %rd1, %rd24;
	ld.global.u32 	%r32, [%rd26];
	cvt.rn.f32.s32 	%f27, %r32;
	div.rn.f32 	%f28, %f26, %f27;
	add.f32 	%f29, %f24, %f28;
	ld.global.u32 	%r33, [%rd83+-8];
	mul.wide.s32 	%rd27, %r33, 4;
	add.s64 	%rd28, %rd2, %rd27;
	ld.global.f32 	%f30, [%rd28];
	mul.f32 	%f31, %f30, 0f3F59999A;
	add.s64 	%rd29, %rd1, %rd27;
	ld.global.u32 	%r34, [%rd29];
	cvt.rn.f32.s32 	%f32, %r34;
	div.rn.f32 	%f33, %f31, %f32;
	add.f32 	%f34, %f29, %f33;
	ld.global.u32 	%r35, [%rd83+-4];
	mul.wide.s32 	%rd30, %r35, 4;
	add.s64 	%rd31, %rd2, %rd30;
	ld.global.f32 	%f35, [%rd31];
	mul.f32 	%f36, %f35, 0f3F59999A;
	add.s64 	%rd32, %rd1, %rd30;
	ld.global.u32 	%r36, [%rd32];
	cvt.rn.f32.s32 	%f37, %r36;
	div.rn.f32 	%f38, %f36, %f37;
	add.f32 	%f39, %f34, %f38;
	ld.global.u32 	%r37, [%rd83];
	mul.wide.s32 	%rd33, %r37, 4;
	add.s64 	%rd34, %rd2, %rd33;
	ld.global.f32 	%f40, [%rd34];
	mul.f32 	%f41, %f40, 0f3F59999A;
	add.s64 	%rd35, %rd1, %rd33;
	ld.global.u32 	%r38, [%rd35];
	cvt.rn.f32.s32 	%f42, %r38;
	div.rn.f32 	%f43, %f41, %f42;
	add.f32 	%f44, %f39, %f43;
	ld.global.u32 	%r39, [%rd83+4];
	mul.wide.s32 	%rd36, %r39, 4;
	add.s64 	%rd37, %rd2, %rd36;
	ld.global.f32 	%f45, [%rd37];
	mul.f32 	%f46, %f45, 0f3F59999A;
	add.s64 	%rd38, %rd1, %rd36;
	ld.global.u32 	%r40, [%rd38];
	cvt.rn.f32.s32 	%f47, %r40;
	div.rn.f32 	%f48, %f46, %f47;
	add.f32 	%f49, %f44, %f48;
	ld.global.u32 	%r41, [%rd83+8];
	mul.wide.s32 	%rd39, %r41, 4;
	add.s64 	%rd40, %rd2, %rd39;
	ld.global.f32 	%f50, [%rd40];
	mul.f32 	%f51, %f50, 0f3F59999A;
	add.s64 	%rd41, %rd1, %rd39;
	ld.global.u32 	%r42, [%rd41];
	cvt.rn.f32.s32 	%f52, %r42;
	div.rn.f32 	%f53, %f51, %f52;
	add.f32 	%f54, %f49, %f53;
	ld.global.u32 	%r43, [%rd83+12];
	mul.wide.s32 	%rd42, %r43, 4;
	add.s64 	%rd43, %rd2, %rd42;
	ld.global.f32 	%f55, [%rd43];
	mul.f32 	%f56, %f55, 0f3F59999A;
	add.s64 	%rd44, %rd1, %rd42;
	ld.global.u32 	%r44, [%rd44];
	cvt.rn.f32.s32 	%f57, %r44;
	div.rn.f32 	%f58, %f56, %f57;
	add.f32 	%f101, %f54, %f58;
	add.s32 	%r68, %r68, 8;
	add.s64 	%rd83, %rd83, 32;
	setp.ne.s32 	%p7, %r68, 0;
	@%p7 bra 	$L__BB0_7;
$L__BB0_8:
	setp.eq.s32 	%p8, %r7, 0;
	@%p8 bra 	$L__BB0_16;
	and.b32  	%r13, %r6, 3;
	setp.lt.u32 	%p9, %r7, 4;
	@%p9 bra 	$L__BB0_11;
	add.s32 	%r46, %r70, %r24;
	mul.wide.u32 	%rd45, %r46, 4;
	add.s64 	%rd46, %rd3, %rd45;
	ld.global.u32 	%r47, [%rd46];
	mul.wide.s32 	%rd47, %r47, 4;
	add.s64 	%rd48, %rd2, %rd47;
	ld.global.f32 	%f60, [%rd48];
	mul.f32 	%f61, %f60, 0f3F59999A;
	add.s64 	%rd49, %rd1, %rd47;
	ld.global.u32 	%r48, [%rd49];
	cvt.rn.f32.s32 	%f62, %r48;
	div.rn.f32 	%f63, %f61, %f62;
	add.f32 	%f64, %f101, %f63;
	cvt.u64.u32 	%rd50, %r70;
	add.s64 	%rd51, %rd50, %rd6;
	shl.b64 	%rd52, %rd51, 2;
	add.s64 	%rd53, %rd3, %rd52;
	ld.global.u32 	%r49, [%rd53+4];
	mul.wide.s32 	%rd54, %r49, 4;
	add.s64 	%rd55, %rd2, %rd54;
	ld.global.f32 	%f65, [%rd55];
	mul.f32 	%f66, %f65, 0f3F59999A;
	add.s64 	%rd56, %rd1, %rd54;
	ld.global.u32 	%r50, [%rd56];
	cvt.rn.f32.s32 	%f67, %r50;
	div.rn.f32 	%f68, %f66, %f67;
	add.f32 	%f69, %f64, %f68;
	ld.global.u32 	%r51, [%rd53+8];
	mul.wide.s32 	%rd57, %r51, 4;
	add.s64 	%rd58, %rd2, %rd57;
	ld.global.f32 	%f70, [%rd58];
	mul.f32 	%f71, %f70, 0f3F59999A;
	add.s64 	%rd59, %rd1, %rd57;
	ld.global.u32 	%r52, [%rd59];
	cvt.rn.f32.s32 	%f72, %r52;
	div.rn.f32 	%f73, %f71, %f72;
	add.f32 	%f74, %f69, %f73;
	ld.global.u32 	%r53, [%rd53+12];
	mul.wide.s32 	%rd60, %r53, 4;
	add.s64 	%rd61, %rd2, %rd60;
	ld.global.f32 	%f75, [%rd61];
	mul.f32 	%f76, %f75, 0f3F59999A;
	add.s64 	%rd62, %rd1, %rd60;
	ld.global.u32 	%r54, [%rd62];
	cvt.rn.f32.s32 	%f77, %r54;
	div.rn.f32 	%f78, %f76, %f77;
	add.f32 	%f101, %f74, %f78;
	add.s32 	%r70, %r70, 4;
$L__BB0_11:
	setp.eq.s32 	%p10, %r13, 0;
	@%p10 bra 	$L__BB0_16;
	setp.eq.s32 	%p11, %r13, 1;
	@%p11 bra 	$L__BB0_14;
	add.s32 	%r56, %r70, %r24;
	mul.wide.u32 	%rd63, %r56, 4;
	add.s64 	%rd64, %rd3, %rd63;
	ld.global.u32 	%r57, [%rd64];
	mul.wide.s32 	%rd65, %r57, 4;
	add.s64 	%rd66, %rd2, %rd65;
	ld.global.f32 	%f80, [%rd66];
	mul.f32 	%f81, %f80, 0f3F59999A;
	add.s64 	%rd67, %rd1, %rd65;
	ld.global.u32 	%r58, [%rd67];
	cvt.rn.f32.s32 	%f82, %r58;
	div.rn.f32 	%f83, %f81, %f82;
	add.f32 	%f84, %f101, %f83;
	cvt.u64.u32 	%rd68, %r70;
	add.s64 	%rd69, %rd68, %rd6;
	shl.b64 	%rd70, %rd69, 2;
	add.s64 	%rd71, %rd3, %rd70;
	ld.global.u32 	%r59, [%rd71+4];
	mul.wide.s32 	%rd72, %r59, 4;
	add.s64 	%rd73, %rd2, %rd72;
	ld.global.f32 	%f85, [%rd73];
	mul.f32 	%f86, %f85, 0f3F59999A;
	add.s64 	%rd74, %rd1, %rd72;
	ld.global.u32 	%r60, [%rd74];
	cvt.rn.f32.s32 	%f87, %r60;
	div.rn.f32 	%f88, %f86, %f87;
	add.f32 	%f101, %f84, %f88;
	add.s32 	%r70, %r70, 2;
$L__BB0_14:
	and.b32  	%r61, %r6, 1;
	setp.eq.b32 	%p12, %r61, 1;
	not.pred 	%p13, %p12;
	@%p13 bra 	$L__BB0_16;
	add.s32 	%r63, %r70, %r24;
	mul.wide.u32 	%rd75, %r63, 4;
	add.s64 	%rd76, %rd3, %rd75;
	ld.global.u32 	%r64, [%rd76];
	mul.wide.s32 	%rd77, %r64, 4;
	add.s64 	%rd78, %rd2, %rd77;
	ld.global.f32 	%f89, [%rd78];
	mul.f32 	%f90, %f89, 0f3F59999A;
	add.s64 	%rd79, %rd1, %rd77;
	ld.global.u32 	%r65, [%rd79];
	cvt.rn.f32.s32 	%f91, %r65;
	div.rn.f32 	%f92, %f90, %f91;
	add.f32 	%f101, %f101, %f92;
$L__BB0_16:
	add.f32 	%f102, %f101, 0f3E199998;
$L__BB0_17:
	cvta.to.global.u64 	%rd80, %rd10;
	add.s64 	%rd82, %rd80, %rd15;
	st.global.f32 	[%rd82], %f102;
$L__BB0_18:
	ret;

}
	// .globl	_Z12max_abs_diffPfS_S_i
.visible .entry _Z12max_abs_diffPfS_S_i(
	.param .u64 .ptr .align 1 _Z12max_abs_diffPfS_S_i_param_0,
	.param .u64 .ptr .align 1 _Z12max_abs_diffPfS_S_i_param_1,
	.param .u64 .ptr .align 1 _Z12max_abs_diffPfS_S_i_param_2,
	.param .u32 _Z12max_abs_diffPfS_S_i_param_3
)
{
	.reg .pred 	%p<7>;
	.reg .b32 	%r<15>;
	.reg .b32 	%f<9>;
	.reg .b64 	%rd<13>;

	ld.param.u64 	%rd1, [_Z12max_abs_diffPfS_S_i_param_0];
	ld.param.u64 	%rd2, [_Z12max_abs_diffPfS_S_i_param_1];
	ld.param.u64 	%rd3, [_Z12max_abs_diffPfS_S_i_param_2];
	ld.param.u32 	%r8, [_Z12max_abs_diffPfS_S_i_param_3];
	mov.u32 	%r14, %ntid.x;
	mov.u32 	%r2, %ctaid.x;
	mov.u32 	%r3, %tid.x;
	mad.lo.s32 	%r4, %r14, %r2, %r3;
	setp.ge.s32 	%p1, %r4, %r8;
	shl.b32 	%r9, %r3, 2;
	mov.u32 	%r10, s_max;
	add.s32 	%r5, %r10, %r9;
	@%p1 bra 	$L__BB1_4;
	cvta.to.global.u64 	%rd4, %rd2;
	mul.wide.s32 	%rd5, %r4, 4;
	add.s64 	%rd6, %rd4, %rd5;
	ld.global.f32 	%f1, [%rd6];
	setp.neu.f32 	%p2, %f1, 0fBF800000;
	@%p2 bra 	$L__BB1_3;
	mov.b32 	%r11, -1082130432;
	st.shared.u32 	[%r5], %r11;
	bra.uni 	$L__BB1_4;
$L__BB1_3:
	cvta.to.global.u64 	%rd7, %rd3;
	add.s64 	%rd9, %rd7, %rd5;
	ld.global.f32 	%f2, [%rd9];
	sub.f32 	%f3, %f1, %f2;
	abs.f32 	%f4, %f3;
	st.shared.f32 	[%r5], %f4;
$L__BB1_4:
	setp.lt.u32 	%p3, %r14, 2;
	@%p3 bra 	$L__BB1_8;
$L__BB1_5:
	shr.u32 	%r7, %r14, 1;
	bar.sync 	0;
	setp.ge.u32 	%p4, %r3, %r7;
	@%p4 bra 	$L__BB1_7;
	ld.shared.f32 	%f5, [%r5];
	shl.b32 	%r12, %r7, 2;
	add.s32 	%r13, %r5, %r12;
	ld.shared.f32 	%f6, [%r13];
	max.f32 	%f7, %f5, %f6;
	st.shared.f32 	[%r5], %f7;
$L__BB1_7:
	setp.gt.u32 	%p5, %r14, 3;
	mov.u32 	%r14, %r7;
	@%p5 bra 	$L__BB1_5;
$L__BB1_8:
	setp.ne.s32 	%p6, %r3, 0;
	@%p6 bra 	$L__BB1_10;
	ld.shared.f32 	%f8, [s_max];
	cvta.to.global.u64 	%rd10, %rd1;
	mul.wide.u32 	%rd11, %r2, 4;
	add.s64 	%rd12, %rd10, %rd11;
	st.global.f32 	[%rd12], %f8;
$L__BB1_10:
	ret;

}
	// .globl	_Z8abs_diffPfS_S_i
.visible .entry _Z8abs_diffPfS_S_i(
	.param .u64 .ptr .align 1 _Z8abs_diffPfS_S_i_param_0,
	.param .u64 .ptr .align 1 _Z8abs_diffPfS_S_i_param_1,
	.param .u64 .ptr .align 1 _Z8abs_diffPfS_S_i_param_2,
	.param .u32 _Z8abs_diffPfS_S_i_param_3
)
{
	.reg .pred 	%p<3>;
	.reg .b32 	%r<7>;
	.reg .b32 	%f<5>;
	.reg .b64 	%rd<14>;

	ld.param.u64 	%rd4, [_Z8abs_diffPfS_S_i_param_0];
	ld.param.u64 	%rd2, [_Z8abs_diffPfS_S_i_param_1];
	ld.param.u64 	%rd3, [_Z8abs_diffPfS_S_i_param_2];
	ld.param.u32 	%r2, [_Z8abs_diffPfS_S_i_param_3];
	cvta.to.global.u64 	%rd1, %rd4;
	mov.u32 	%r3, %ntid.x;
	mov.u32 	%r4, %ctaid.x;
	mov.u32 	%r5, %tid.x;
	mad.lo.s32 	%r1, %r3, %r4, %r5;
	setp.ge.s32 	%p1, %r1, %r2;
	@%p1 bra 	$L__BB2_4;
	cvta.to.global.u64 	%rd5, %rd2;
	mul.wide.s32 	%rd6, %r1, 4;
	add.s64 	%rd7, %rd5, %rd6;
	ld.global.f32 	%f1, [%rd7];
	setp.neu.f32 	%p2, %f1, 0fBF800000;
	@%p2 bra 	$L__BB2_3;
	add.s64 	%rd13, %rd1, %rd6;
	mov.b32 	%r6, -1082130432;
	st.global.u32 	[%rd13], %r6;
	bra.uni 	$L__BB2_4;
$L__BB2_3:
	cvta.to.global.u64 	%rd8, %rd3;
	add.s64 	%rd10, %rd8, %rd6;
	ld.global.f32 	%f2, [%rd10];
	sub.f32 	%f3, %f1, %f2;
	abs.f32 	%f4, %f3;
	add.s64 	%rd11, %rd1, %rd6;
	st.global.f32 	[%rd11], %f4;
$L__BB2_4:
	ret;

}
	// .globl	_Z8diff_maxPfi
.visible .entry _Z8diff_maxPfi(
	.param .u64 .ptr .align 1 _Z8diff_maxPfi_param_0,
	.param .u32 _Z8diff_maxPfi_param_1
)
{
	.reg .pred 	%p<6>;
	.reg .b32 	%r<14>;
	.reg .b32 	%f<9>;
	.reg .b64 	%rd<7>;

	ld.param.u64 	%rd2, [_Z8diff_maxPfi_param_0];
	ld.param.u32 	%r8, [_Z8diff_maxPfi_param_1];
	cvta.to.global.u64 	%rd1, %rd2;
	mov.u32 	%r13, %ntid.x;
	mov.u32 	%r2, %ctaid.x;
	mov.u32 	%r3, %tid.x;
	mad.lo.s32 	%r4, %r13, %r2, %r3;
	setp.ge.s32 	%p1, %r4, %r8;
	mov.f32 	%f8, 0fBF800000;
	@%p1 bra 	$L__BB3_2;
	mul.wide.s32 	%rd3, %r4, 4;
	add.s64 	%rd4, %rd1, %rd3;
	ld.global.f32 	%f8, [%rd4];
$L__BB3_2:
	shl.b32 	%r9, %r3, 2;
	mov.u32 	%r10, s_max;
	add.s32 	%r5, %r10, %r9;
	st.shared.f32 	[%r5], %f8;
	setp.lt.u32 	%p2, %r13, 2;
	@%p2 bra 	$L__BB3_6;
$L__BB3_3:
	shr.u32 	%r7, %r13, 1;
	bar.sync 	0;
	setp.ge.u32 	%p3, %r3, %r7;
	@%p3 bra 	$L__BB3_5;
	ld.shared.f32 	%f4, [%r5];
	shl.b32 	%r11, %r7, 2;
	add.s32 	%r12, %r5, %r11;
	ld.shared.f32 	%f5, [%r12];
	max.f32 	%f6, %f4, %f5;
	st.shared.f32 	[%r5], %f6;
$L__BB3_5:
	setp.gt.u32 	%p4, %r13, 3;
	mov.u32 	%r13, %r7;
	@%p4 bra 	$L__BB3_3;
$L__BB3_6:
	setp.ne.s32 	%p5, %r3, 0;
	@%p5 bra 	$L__BB3_8;
	ld.shared.f32 	%f7, [s_max];
	mul.wide.u32 	%rd5, %r2, 4;
	add.s64 	%rd6, %rd1, %rd5;
	st.global.f32 	[%rd6], %f7;
$L__BB3_8:
	ret;

}


// ===== COMPILED SASS (sm_100) =====

	.target	sm_100

	.elftype	@"ET_EXEC"


//--------------------- .note.nv.tkinfo           --------------------------
	.section	.note.nv.tkinfo,"",@"SHT_NOTE"
	.sectionflags	@"SHF_NOTE_NV_TKINFO"
	.tkinfo
        /*0018*/ 	.word	0x00000002
        /*0030*/ 	.string	""
        /*0030*/ 	.string	"ptxas"
        /*0030*/ 	.string	"Cuda compilation tools, release 13.0, V13.0.88"
        /*0030*/ 	.string	"Build cuda_13.0.r13.0/compiler.36424714_0"
        /*0030*/ 	.string	"-arch sm_100 -m 64 "



//--------------------- .note.nv.cuinfo           --------------------------
	.section	.note.nv.cuinfo,"",@"SHT_NOTE"
	.sectionflags	@"SHF_NOTE_NV_CUINFO"
        /*0018*/ 	.short	0x0002
        /*001a*/ 	.short	0x0064
        /*001c*/ 	.short	0x0082
	.zero		2


//--------------------- .nv.info                  --------------------------
	.section	.nv.info,"",@"SHT_CUDA_INFO"
	.align	4


	//----- nvinfo : EIATTR_REGCOUNT
	.align		4
        /*0000*/ 	.byte	0x04, 0x2f
        /*0002*/ 	.short	(.L_1 - .L_0)
	.align		4
.L_0:
        /*0004*/ 	.word	index@(_Z7computePKiS0_S0_iiPKfPf)
        /*0008*/ 	.word	0x0000001d


	//----- nvinfo : EIATTR_FRAME_SIZE
	.align		4
.L_1:
        /*000c*/ 	.byte	0x04, 0x11
        /*000e*/ 	.short	(.L_3 - .L_2)
	.align		4
.L_2:
        /*0010*/ 	.word	index@($__internal_0_$__cuda_sm3x_div_rn_noftz_f32_slowpath)
        /*0014*/ 	.word	0x00000000


	//----- nvinfo : EIATTR_FRAME_SIZE
	.align		4
.L_3:
        /*0018*/ 	.byte	0x04, 0x11
        /*001a*/ 	.short	(.L_5 - .L_4)
	.align		4
.L_4:
        /*001c*/ 	.word	index@(_Z7computePKiS0_S0_iiPKfPf)
        /*0020*/ 	.word	0x00000000


	//----- nvinfo : EIATTR_REGCOUNT
	.align		4
.L_5:
        /*0024*/ 	.byte	0x04, 0x2f
        /*0026*/ 	.short	(.L_7 - .L_6)
	.align		4
.L_6:
        /*0028*/ 	.word	index@(_Z12max_abs_diffPfS_S_i)
        /*002c*/ 	.word	0x0000000c


	//----- nvinfo : EIATTR_FRAME_SIZE
	.align		4
.L_7:
        /*0030*/ 	.byte	0x04, 0x11
        /*0032*/ 	.short	(.L_9 - .L_8)
	.align		4
.L_8:
        /*0034*/ 	.word	index@(_Z12max_abs_diffPfS_S_i)
        /*0038*/ 	.word	0x00000000


	//----- nvinfo : EIATTR_REGCOUNT
	.align		4
.L_9:
        /*003c*/ 	.byte	0x04, 0x2f
        /*003e*/ 	.short	(.L_11 - .L_10)
	.align		4
.L_10:
        /*0040*/ 	.word	index@(_Z8abs_diffPfS_S_i)
        /*0044*/ 	.word	0x0000000c


	//----- nvinfo : EIATTR_FRAME_SIZE
	.align		4
.L_11:
        /*0048*/ 	.byte	0x04, 0x11
        /*004a*/ 	.short	(.L_13 - .L_12)
	.align		4
.L_12:
        /*004c*/ 	.word	index@(_Z8abs_diffPfS_S_i)
        /*0050*/ 	.word	0x00000000


	//----- nvinfo : EIATTR_REGCOUNT
	.align		4
.L_13:
        /*0054*/ 	.byte	0x04, 0x2f
        /*0056*/ 	.short	(.L_15 - .L_14)
	.align		4
.L_14:
        /*0058*/ 	.word	index@(_Z8diff_maxPfi)
        /*005c*/ 	.word	0x0000000a


	//----- nvinfo : EIATTR_FRAME_SIZE
	.align		4
.L_15:
        /*0060*/ 	.byte	0x04, 0x11
        /*0062*/ 	.short	(.L_17 - .L_16)
	.align		4
.L_16:
        /*0064*/ 	.word	index@(_Z8diff_maxPfi)
        /*0068*/ 	.word	0x00000000


	//----- nvinfo : EIATTR_MIN_STACK_SIZE
	.align		4
.L_17:
        /*006c*/ 	.byte	0x04, 0x12
        /*006e*/ 	.short	(.L_19 - .L_18)
	.align		4
.L_18:
        /*0070*/ 	.word	index@(_Z8diff_maxPfi)
        /*0074*/ 	.word	0x00000000


	//----- nvinfo : EIATTR_MIN_STACK_SIZE
	.align		4
.L_19:
        /*0078*/ 	.byte	0x04, 0x12
        /*007a*/ 	.short	(.L_21 - .L_20)
	.align		4
.L_20:
        /*007c*/ 	.word	index@(_Z8abs_diffPfS_S_i)
        /*0080*/ 	.word	0x00000000


	//----- nvinfo : EIATTR_MIN_STACK_SIZE
	.align		4
.L_21:
        /*0084*/ 	.byte	0x04, 0x12
        /*0086*/ 	.short	(.L_23 - .L_22)
	.align		4
.L_22:
        /*0088*/ 	.word	index@(_Z12max_abs_diffPfS_S_i)
        /*008c*/ 	.word	0x00000000


	//----- nvinfo : EIATTR_MIN_STACK_SIZE
	.align		4
.L_23:
        /*0090*/ 	.byte	0x04, 0x12
        /*0092*/ 	.short	(.L_25 - .L_24)
	.align		4
.L_24:
        /*0094*/ 	.word	index@(_Z7computePKiS0_S0_iiPKfPf)
        /*0098*/ 	.word	0x00000000
.L_25:


//--------------------- .nv.compat                --------------------------
	.section	.nv.compat,"",@"SHT_CUDA_COMPAT_INFO"
	.align	4
        /*0000*/ 	.byte	0x02, 0x09, 0x00, 0x00, 0x02, 0x02, 0x01, 0x00, 0x02, 0x05, 0x05, 0x00, 0x03, 0x07, 0x01, 0x01
        /*0010*/ 	.byte	0x02, 0x03, 0x00, 0x00, 0x02, 0x06, 0x01, 0x00, 0x04, 0x0b, 0x08, 0x00, 0x01, 0x00, 0x00, 0x00
        /*0020*/ 	.byte	0x00, 0x00, 0x00, 0x00


//--------------------- .nv.info._Z8diff_maxPfi   --------------------------
	.section	.nv.info._Z8diff_maxPfi,"",@"SHT_CUDA_INFO"
	.sectionflags	@""
	.align	4


	//----- nvinfo : EIATTR_CUDA_API_VERSION
	.align		4
        /*0000*/ 	.byte	0x04, 0x37
        /*0002*/ 	.short	(.L_27 - .L_26)
.L_26:
        /*0004*/ 	.word	0x00000082


	//----- nvinfo : EIATTR_KPARAM_INFO
	.align		4
.L_27:
        /*0008*/ 	.byte	0x04, 0x17
        /*000a*/ 	.short	(.L_29 - .L_28)
.L_28:
        /*000c*/ 	.word	0x00000000
        /*0010*/ 	.short	0x0001
        /*0012*/ 	.short	0x0008
        /*0014*/ 	.byte	0x00, 0xf0, 0x11, 0x00


	//----- nvinfo : EIATTR_KPARAM_INFO
	.align		4
.L_29:
        /*0018*/ 	.byte	0x04, 0x17
        /*001a*/ 	.short	(.L_31 - .L_30)
.L_30:
        /*001c*/ 	.word	0x00000000
        /*0020*/ 	.short	0x0000
        /*0022*/ 	.short	0x0000
        /*0024*/ 	.byte	0x00, 0xf5, 0x21, 0x00


	//----- nvinfo : EIATTR_SPARSE_MMA_MASK
	.align		4
.L_31:
        /*0028*/ 	.byte	0x03, 0x50
        /*002a*/ 	.short	0x0000


	//----- nvinfo : EIATTR_MAXREG_COUNT
	.align		4
        /*002c*/ 	.byte	0x03, 0x1b
        /*002e*/ 	.short	0x00ff


	//----- nvinfo : EIATTR_NUM_BARRIERS
	.align		4
        /*0030*/ 	.byte	0x02, 0x4c
        /*0032*/ 	.byte	0x01
	.zero		1


	//----- nvinfo : EIATTR_MERCURY_ISA_VERSION
	.align		4
        /*0034*/ 	.byte	0x03, 0x5f
        /*0036*/ 	.short	0x0101


	//----- nvinfo : EIATTR_VRC_CTA_INIT_COUNT
	.align		4
        /*0038*/ 	.byte	0x02, 0x4a
	.zero		1
	.zero		1


	//----- nvinfo : EIATTR_EXIT_INSTR_OFFSETS
	.align		4
        /*003c*/ 	.byte	0x04, 0x1c
        /*003e*/ 	.short	(.L_33 - .L_32)


	//   ....[0]....
.L_32:
        /*0040*/ 	.word	0x00000200


	//   ....[1]....
        /*0044*/ 	.word	0x00000280


	//----- nvinfo : EIATTR_CBANK_PARAM_SIZE
	.align		4
.L_33:
        /*0048*/ 	.byte	0x03, 0x19
        /*004a*/ 	.short	0x000c


	//----- nvinfo : EIATTR_PARAM_CBANK
	.align		4
        /*004c*/ 	.byte	0x04, 0x0a
        /*004e*/ 	.short	(.L_35 - .L_34)
	.align		4
.L_34:
        /*0050*/ 	.word	index@(.nv.constant0._Z8diff_maxPfi)
        /*0054*/ 	.short	0x0380
        /*0056*/ 	.short	0x000c


	//----- nvinfo : EIATTR_SW_WAR
	.align		4
.L_35:
        /*0058*/ 	.byte	0x04, 0x36
        /*005a*/ 	.short	(.L_37 - .L_36)
.L_36:
        /*005c*/ 	.word	0x00000008
.L_37:


//--------------------- .nv.info._Z8abs_diffPfS_S_i --------------------------
	.section	.nv.info._Z8abs_diffPfS_S_i,"",@"SHT_CUDA_INFO"
	.sectionflags	@""
	.align	4


	//----- nvinfo : EIATTR_CUDA_API_VERSION
	.align		4
        /*0000*/ 	.byte	0x04, 0x37
        /*0002*/ 	.short	(.L_39 - .L_38)
.L_38:
        /*0004*/ 	.word	0x00000082


	//----- nvinfo : EIATTR_KPARAM_INFO
	.align		4
.L_39:
        /*0008*/ 	.byte	0x04, 0x17
        /*000a*/ 	.short	(.L_41 - .L_40)
.L_40:
        /*000c*/ 	.word	0x00000000
        /*0010*/ 	.short	0x0003
        /*0012*/ 	.short	0x0018
        /*0014*/ 	.byte	0x00, 0xf0, 0x11, 0x00


	//----- nvinfo : EIATTR_KPARAM_INFO
	.align		4
.L_41:
        /*0018*/ 	.byte	0x04, 0x17
        /*001a*/ 	.short	(.L_43 - .L_42)
.L_42:
        /*001c*/ 	.word	0x00000000
        /*0020*/ 	.short	0x0002
        /*0022*/ 	.short	0x0010
        /*0024*/ 	.byte	0x00, 0xf5, 0x21, 0x00


	//----- nvinfo : EIATTR_KPARAM_INFO
	.align		4
.L_43:
        /*0028*/ 	.byte	0x04, 0x17
        /*002a*/ 	.short	(.L_45 - .L_44)
.L_44:
        /*002c*/ 	.word	0x00000000
        /*0030*/ 	.short	0x0001
        /*0032*/ 	.short	0x0008
        /*0034*/ 	.byte	0x00, 0xf5, 0x21, 0x00


	//----- nvinfo : EIATTR_KPARAM_INFO
	.align		4
.L_45:
        /*0038*/ 	.byte	0x04, 0x17
        /*003a*/ 	.short	(.L_47 - .L_46)
.L_46:
        /*003c*/ 	.word	0x00000000
        /*0040*/ 	.short	0x0000
        /*0042*/ 	.short	0x0000
        /*0044*/ 	.byte	0x00, 0xf5, 0x21, 0x00


	//----- nvinfo : EIATTR_SPARSE_MMA_MASK
	.align		4
.L_47:
        /*0048*/ 	.byte	0x03, 0x50
        /*004a*/ 	.short	0x0000


	//----- nvinfo : EIATTR_MAXREG_COUNT
	.align		4
        /*004c*/ 	.byte	0x03, 0x1b
        /*004e*/ 	.short	0x00ff


	//----- nvinfo : EIATTR_MERCURY_ISA_VERSION
	.align		4
        /*0050*/ 	.byte	0x03, 0x5f
        /*0052*/ 	.short	0x0101


	//----- nvinfo : EIATTR_VRC_CTA_INIT_COUNT
	.align		4
        /*0054*/ 	.byte	0x02, 0x4a
	.zero		1
	.zero		1


	//----- nvinfo : EIATTR_EXIT_INSTR_OFFSETS
	.align		4
        /*0058*/ 	.byte	0x04, 0x1c
        /*005a*/ 	.short	(.L_49 - .L_48)


	//   ....[0]....
.L_48:
        /*005c*/ 	.word	0x00000070


	//   ....[1]....
        /*0060*/ 	.word	0x00000110


	//   ....[2]....
        /*0064*/ 	.word	0x000001a0


	//----- nvinfo : EIATTR_CBANK_PARAM_SIZE
	.align		4
.L_49:
        /*0068*/ 	.byte	0x03, 0x19
        /*006a*/ 	.short	0x001c


	//----- nvinfo : EIATTR_PARAM_CBANK
	.align		4
        /*006c*/ 	.byte	0x04, 0x0a
        /*006e*/ 	.short	(.L_51 - .L_50)
	.align		4
.L_50:
        /*0070*/ 	.word	index@(.nv.constant0._Z8abs_diffPfS_S_i)
        /*0074*/ 	.short	0x0380
        /*0076*/ 	.short	0x001c


	//----- nvinfo : EIATTR_SW_WAR
	.align		4
.L_51:
        /*0078*/ 	.byte	0x04, 0x36
        /*007a*/ 	.short	(.L_53 - .L_52)
.L_52:
        /*007c*/ 	.word	0x00000008
.L_53:


//--------------------- .nv.info._Z12max_abs_diffPfS_S_i --------------------------
	.section	.nv.info._Z12max_abs_diffPfS_S_i,"",@"SHT_CUDA_INFO"
	.sectionflags	@""
	.align	4


	//----- nvinfo : EIATTR_CUDA_API_VERSION
	.align		4
        /*0000*/ 	.byte	0x04, 0x37
        /*0002*/ 	.short	(.L_55 - .L_54)
.L_54:
        /*0004*/ 	.word	0x00000082


	//----- nvinfo : EIATTR_KPARAM_INFO
	.align		4
.L_55:
        /*0008*/ 	.byte	0x04, 0x17
        /*000a*/ 	.short	(.L_57 - .L_56)
.L_56:
        /*000c*/ 	.word	0x00000000
        /*0010*/ 	.short	0x0003
        /*0012*/ 	.short	0x0018
        /*0014*/ 	.byte	0x00, 0xf0, 0x11, 0x00


	//----- nvinfo : EIATTR_KPARAM_INFO
	.align		4
.L_57:
        /*0018*/ 	.byte	0x04, 0x17
        /*001a*/ 	.short	(.L_59 - .L_58)
.L_58:
        /*001c*/ 	.word	0x00000000
        /*0020*/ 	.short	0x0002
        /*0022*/ 	.short	0x0010
        /*0024*/ 	.byte	0x00, 0xf5, 0x21, 0x00


	//----- nvinfo : EIATTR_KPARAM_INFO
	.align		4
.L_59:
        /*0028*/ 	.byte	0x04, 0x17
        /*002a*/ 	.short	(.L_61 - .L_60)
.L_60:
        /*002c*/ 	.word	0x00000000
        /*0030*/ 	.short	0x0001
        /*0032*/ 	.short	0x0008
        /*0034*/ 	.byte	0x00, 0xf5, 0x21, 0x00


	//----- nvinfo : EIATTR_KPARAM_INFO
	.align		4
.L_61:
        /*0038*/ 	.byte	0x04, 0x17
        /*003a*/ 	.short	(.L_63 - .L_62)
.L_62:
        /*003c*/ 	.word	0x00000000
        /*0040*/ 	.short	0x0000
        /*0042*/ 	.short	0x0000
        /*0044*/ 	.byte	0x00, 0xf5, 0x21, 0x00


	//----- nvinfo : EIATTR_SPARSE_MMA_MASK
	.align		4
.L_63:
        /*0048*/ 	.byte	0x03, 0x50
        /*004a*/ 	.short	0x0000


	//----- nvinfo : EIATTR_MAXREG_COUNT
	.align		4
        /*004c*/ 	.byte	0x03, 0x1b
        /*004e*/ 	.short	0x00ff


	//----- nvinfo : EIATTR_NUM_BARRIERS
	.align		4
        /*0050*/ 	.byte	0x02, 0x4c
        /*0052*/ 	.byte	0x01
	.zero		1


	//----- nvinfo : EIATTR_MERCURY_ISA_VERSION
	.align		4
        /*0054*/ 	.byte	0x03, 0x5f
        /*0056*/ 	.short	0x0101


	//----- nvinfo : EIATTR_VRC_CTA_INIT_COUNT
	.align		4
        /*0058*/ 	.byte	0x02, 0x4a
	.zero		1
	.zero		1


	//----- nvinfo : EIATTR_EXIT_INSTR_OFFSETS
	.align		4
        /*005c*/ 	.byte	0x04, 0x1c
        /*005e*/ 	.short	(.L_65 - .L_64)


	//   ....[0]....
.L_64:
        /*0060*/ 	.word	0x000002b0


	//   ....[1]....
        /*0064*/ 	.word	0x00000330


	//----- nvinfo : EIATTR_CRS_STACK_SIZE
	.align		4
.L_65:
        /*0068*/ 	.byte	0x04, 0x1e
        /*006a*/ 	.short	(.L_67 - .L_66)
.L_66:
        /*006c*/ 	.word	0x00000000


	//----- nvinfo : EIATTR_CBANK_PARAM_SIZE
	.align		4
.L_67:
        /*0070*/ 	.byte	0x03, 0x19
        /*0072*/ 	.short	0x001c


	//----- nvinfo : EIATTR_PARAM_CBANK
	.align		4
        /*0074*/ 	.byte	0x04, 0x0a
        /*0076*/ 	.short	(.L_69 - .L_68)
	.align		4
.L_68:
        /*0078*/ 	.word	index@(.nv.constant0._Z12max_abs_diffPfS_S_i)
        /*007c*/ 	.short	0x0380
        /*007e*/ 	.short	0x001c


	//----- nvinfo : EIATTR_SW_WAR
	.align		4
.L_69:
        /*0080*/ 	.byte	0x04, 0x36
        /*0082*/ 	.short	(.L_71 - .L_70)
.L_70:
        /*0084*/ 	.word	0x00000008
.L_71:


//--------------------- .nv.info._Z7computePKiS0_S0_iiPKfPf --------------------------
	.section	.nv.info._Z7computePKiS0_S0_iiPKfPf,"",@"SHT_CUDA_INFO"
	.sectionflags	@""
	.align	4


	//----- nvinfo : EIATTR_CUDA_API_VERSION
	.align		4
        /*0000*/ 	.byte	0x04, 0x37
        /*0002*/ 	.short	(.L_73 - .L_72)
.L_72:
        /*0004*/ 	.word	0x00000082


	//----- nvinfo : EIATTR_KPARAM_INFO
	.align		4
.L_73:
        /*0008*/ 	.byte	0x04, 0x17
        /*000a*/ 	.short	(.L_75 - .L_74)
.L_74:
        /*000c*/ 	.word	0x00000000
        /*0010*/ 	.short	0x0006
        /*0012*/ 	.short	0x0028
        /*0014*/ 	.byte	0x00, 0xf5, 0x21, 0x00


	//----- nvinfo : EIATTR_KPARAM_INFO
	.align		4
.L_75:
        /*0018*/ 	.byte	0x04, 0x17
        /*001a*/ 	.short	(.L_77 - .L_76)
.L_76:
        /*001c*/ 	.word	0x00000000
        /*0020*/ 	.short	0x0005
        /*0022*/ 	.short	0x0020
        /*0024*/ 	.byte	0x00, 0xf5, 0x21, 0x00


	//----- nvinfo : EIATTR_KPARAM_INFO
	.align		4
.L_77:
        /*0028*/ 	.byte	0x04, 0x17
        /*002a*/ 	.short	(.L_79 - .L_78)
.L_78:
        /*002c*/ 	.word	0x00000000
        /*0030*/ 	.short	0x0004
        /*0032*/ 	.short	0x001c
        /*0034*/ 	.byte	0x00, 0xf0, 0x11, 0x00


	//----- nvinfo : EIATTR_KPARAM_INFO
	.align		4
.L_79:
        /*0038*/ 	.byte	0x04, 0x17
        /*003a*/ 	.short	(.L_81 - .L_80)
.L_80:
        /*003c*/ 	.word	0x00000000
        /*0040*/ 	.short	0x0003
        /*0042*/ 	.short	0x0018
        /*0044*/ 	.byte	0x00, 0xf0, 0x11, 0x00


	//----- nvinfo : EIATTR_KPARAM_INFO
	.align		4
.L_81:
        /*0048*/ 	.byte	0x04, 0x17
        /*004a*/ 	.short	(.L_83 - .L_82)
.L_82:
        /*004c*/ 	.word	0x00000000
        /*0050*/ 	.short	0x0002
        /*0052*/ 	.short	0x0010
        /*0054*/ 	.byte	0x00, 0xf5, 0x21, 0x00


	//----- nvinfo : EIATTR_KPARAM_INFO
	.align		4
.L_83:
        /*0058*/ 	.byte	0x04, 0x17
        /*005a*/ 	.short	(.L_85 - .L_84)
.L_84:
        /*005c*/ 	.word	0x00000000
        /*0060*/ 	.short	0x0001
        /*0062*/ 	.short	0x0008
        /*0064*/ 	.byte	0x00, 0xf5, 0x21, 0x00


	//----- nvinfo : EIATTR_KPARAM_INFO
	.align		4
.L_85:
        /*0068*/ 	.byte	0x04, 0x17
        /*006a*/ 	.short	(.L_87 - .L_86)
.L_86:
        /*006c*/ 	.word	0x00000000
        /*0070*/ 	.short	0x0000
        /*0072*/ 	.short	0x0000
        /*0074*/ 	.byte	0x00, 0xf5, 0x21, 0x00


	//----- nvinfo : EIATTR_SPARSE_MMA_MASK
	.align		4
.L_87:
        /*0078*/ 	.byte	0x03, 0x50
        /*007a*/ 	.short	0x0000


	//----- nvinfo : EIATTR_MAXREG_COUNT
	.align		4
        /*007c*/ 	.byte	0x03, 0x1b
        /*007e*/ 	.short	0x00ff


	//----- nvinfo : EIATTR_MERCURY_ISA_VERSION
	.align		4
        /*0080*/ 	.byte	0x03, 0x5f
        /*0082*/ 	.short	0x0101


	//----- nvinfo : EIATTR_VRC_CTA_INIT_COUNT
	.align		4
        /*0084*/ 	.byte	0x02, 0x4a
	.zero		1
	.zero		1


	//----- nvinfo : EIATTR_EXIT_INSTR_OFFSETS
	.align		4
        /*0088*/ 	.byte	0x04, 0x1c
        /*008a*/ 	.short	(.L_89 - .L_88)


	//   ....[0]....
.L_88:
        /*008c*/ 	.word	0x00000070


	//   ....[1]....
        /*0090*/ 	.word	0x00001ae0


	//----- nvinfo : EIATTR_CRS_STACK_SIZE
	.align		4
.L_89:
        /*0094*/ 	.byte	0x04, 0x1e
        /*0096*/ 	.short	(.L_91 - .L_90)
.L_90:
        /*0098*/ 	.word	0x00000000


	//----- nvinfo : EIATTR_CBANK_PARAM_SIZE
	.align		4
.L_91:
        /*009c*/ 	.byte	0x03, 0x19
        /*009e*/ 	.short	0x0030


	//----- nvinfo : EIATTR_PARAM_CBANK
	.align		4
        /*00a0*/ 	.byte	0x04, 0x0a
        /*00a2*/ 	.short	(.L_93 - .L_92)
	.align		4
.L_92:
        /*00a4*/ 	.word	index@(.nv.constant0._Z7computePKiS0_S0_iiPKfPf)
        /*00a8*/ 	.short	0x0380
        /*00aa*/ 	.short	0x0030


	//----- nvinfo : EIATTR_SW_WAR
	.align		4
.L_93:
        /*00ac*/ 	.byte	0x04, 0x36
        /*00ae*/ 	.short	(.L_95 - .L_94)
.L_94:
        /*00b0*/ 	.word	0x00000008
.L_95:


//--------------------- .nv.callgraph             --------------------------
	.section	.nv.callgraph,"",@"SHT_CUDA_CALLGRAPH"
	.align	4
	.sectionentsize	8
	.align		4
        /*0000*/ 	.word	0x00000000
	.align		4
        /*0004*/ 	.word	0xffffffff
	.align		4
        /*0008*/ 	.word	0x00000000
	.align		4
        /*000c*/ 	.word	0xfffffffe
	.align		4
        /*0010*/ 	.word	0x00000000
	.align		4
        /*0014*/ 	.word	0xfffffffd
	.align		4
        /*0018*/ 	.word	0x00000000
	.align		4
        /*001c*/ 	.word	0xfffffffc


//--------------------- .text._Z8diff_maxPfi      --------------------------
	.section	.text._Z8diff_maxPfi,"ax",@progbits
	.align	128
        .global         _Z8diff_maxPfi
        .type           _Z8diff_maxPfi,@function
        .size           _Z8diff_maxPfi,(.L_x_66 - _Z8diff_maxPfi)
        .other          _Z8diff_maxPfi,@"STO_CUDA_ENTRY STV_DEFAULT"
_Z8diff_maxPfi:
.text._Z8diff_maxPfi:
[----:B------:R-:W-:Y:S01]  /*0000*/  LDC R1, c[0x0][0x37c] ;  /* 0x0000df00ff017b82 */ /* 0x000fe20000000800 */
[----:B------:R-:W0:Y:S01]  /*0010*/  S2R R7, SR_CTAID.X ;  /* 0x0000000000077919 */ /* 0x000e220000002500 */
[----:B------:R-:W0:Y:S01]  /*0020*/  LDCU UR8, c[0x0][0x360] ;  /* 0x00006c00ff0877ac */ /* 0x000e220008000800 */
[----:B------:R-:W-:Y:S01]  /*0030*/  IMAD.MOV.U32 R4, RZ, RZ, -0x40800000 ;  /* 0xbf800000ff047424 */ /* 0x000fe200078e00ff */
[----:B------:R-:W0:Y:S01]  /*0040*/  S2R R6, SR_TID.X ;  /* 0x0000000000067919 */ /* 0x000e220000002100 */
[----:B------:R-:W1:Y:S01]  /*0050*/  LDCU UR4, c[0x0][0x388] ;  /* 0x00007100ff0477ac */ /* 0x000e620008000800 */
[----:B------:R-:W2:Y:S01]  /*0060*/  LDCU.64 UR6, c[0x0][0x358] ;  /* 0x00006b00ff0677ac */ /* 0x000ea20008000a00 */
[----:B0-----:R-:W-:-:S05]  /*0070*/  IMAD R5, R7, UR8, R6 ;  /* 0x0000000807057c24 */ /* 0x001fca000f8e0206 */
[----:B-1----:R-:W-:-:S13]  /*0080*/  ISETP.GE.AND P0, PT, R5, UR4, PT ;  /* 0x0000000405007c0c */ /* 0x002fda000bf06270 */
[----:B------:R-:W0:Y:S02]  /*0090*/  @!P0 LDC.64 R2, c[0x0][0x380] ;  /* 0x0000e000ff028b82 */ /* 0x000e240000000a00 */
[----:B0-----:R-:W-:-:S05]  /*00a0*/  @!P0 IMAD.WIDE R2, R5, 0x4, R2 ;  /* 0x0000000405028825 */ /* 0x001fca00078e0202 */
[----:B--2---:R-:W2:Y:S01]  /*00b0*/  @!P0 LDG.E R4, desc[UR6][R2.64] ;  /* 0x0000000602048981 */ /* 0x004ea2000c1e1900 */
[----:B------:R-:W0:Y:S01]  /*00c0*/  S2UR UR5, SR_CgaCtaId ;  /* 0x00000000000579c3 */ /* 0x000e220000008800 */
[----:B------:R-:W-:Y:S01]  /*00d0*/  UMOV UR4, 0x400 ;  /* 0x0000040000047882 */ /* 0x000fe20000000000 */
[----:B------:R-:W-:Y:S01]  /*00e0*/  IMAD.U32 R0, RZ, RZ, UR8 ;  /* 0x00000008ff007e24 */ /* 0x000fe2000f8e00ff */
[----:B------:R-:W-:-:S04]  /*00f0*/  ISETP.NE.AND P0, PT, R6, RZ, PT ;  /* 0x000000ff0600720c */ /* 0x000fc80003f05270 */
[----:B------:R-:W-:Y:S01]  /*0100*/  ISETP.GE.U32.AND P1, PT, R0, 0x2, PT ;  /* 0x000000020000780c */ /* 0x000fe20003f26070 */
[----:B0-----:R-:W-:-:S06]  /*0110*/  ULEA UR4, UR5, UR4, 0x18 ;  /* 0x0000000405047291 */ /* 0x001fcc000f8ec0ff */
[----:B------:R-:W-:-:S05]  /*0120*/  LEA R5, R6, UR4, 0x2 ;  /* 0x0000000406057c11 */ /* 0x000fca000f8e10ff */
[----:B--2---:R0:W-:Y:S01]  /*0130*/  STS [R5], R4 ;  /* 0x0000000405007388 */ /* 0x0041e20000000800 */
[----:B------:R-:W-:Y:S05]  /*0140*/  @!P1 BRA `(.L_x_0) ;  /* 0x00000000002c9947 */ /* 0x000fea0003800000 */
.L_x_1:
[----:B------:R-:W-:Y:S01]  /*0150*/  BAR.SYNC.DEFER_BLOCKING 0x0 ;  /* 0x0000000000007b1d */ /* 0x000fe20000010000 */
[----:B0-----:R-:W-:-:S04]  /*0160*/  SHF.R.U32.HI R4, RZ, 0x1, R0 ;  /* 0x00000001ff047819 */ /* 0x001fc80000011600 */
[----:B------:R-:W-:-:S13]  /*0170*/  ISETP.GE.U32.AND P1, PT, R6, R4, PT ;  /* 0x000000040600720c */ /* 0x000fda0003f26070 */
[----:B------:R-:W-:Y:S01]  /*0180*/  @!P1 IMAD R3, R4, 0x4, R5 ;  /* 0x0000000404039824 */ /* 0x000fe200078e0205 */
[----:B------:R-:W-:Y:S05]  /*0190*/  @!P1 LDS R2, [R5] ;  /* 0x0000000005029984 */ /* 0x000fea0000000800 */
[----:B------:R-:W0:Y:S02]  /*01a0*/  @!P1 LDS R3, [R3] ;  /* 0x0000000003039984 */ /* 0x000e240000000800 */
[----:B0-----:R-:W-:-:S05]  /*01b0*/  @!P1 FMNMX R2, R2, R3, !PT ;  /* 0x0000000302029209 */ /* 0x001fca0007800000 */
[----:B------:R1:W-:Y:S01]  /*01c0*/  @!P1 STS [R5], R2 ;  /* 0x0000000205009388 */ /* 0x0003e20000000800 */
[----:B------:R-:W-:Y:S01]  /*01d0*/  ISETP.GT.U32.AND P1, PT, R0, 0x3, PT ;  /* 0x000000030000780c */ /* 0x000fe20003f24070 */
[----:B------:R-:W-:-:S12]  /*01e0*/  IMAD.MOV.U32 R0, RZ, RZ, R4 ;  /* 0x000000ffff007224 */ /* 0x000fd800078e0004 */
[----:B-1----:R-:W-:Y:S05]  /*01f0*/  @P1 BRA `(.L_x_1) ;  /* 0xfffffffc00d41947 */ /* 0x002fea000383ffff */
.L_x_0:
[----:B------:R-:W-:Y:S05]  /*0200*/  @P0 EXIT ;  /* 0x000000000000094d */ /* 0x000fea0003800000 */
[----:B------:R-:W1:Y:S01]  /*0210*/  S2UR UR5, SR_CgaCtaId ;  /* 0x00000000000579c3 */ /* 0x000e620000008800 */
[----:B------:R-:W-:-:S07]  /*0220*/  UMOV UR4, 0x400 ;  /* 0x0000040000047882 */ /* 0x000fce0000000000 */
[----:B------:R-:W2:Y:S01]  /*0230*/  LDC.64 R2, c[0x0][0x380] ;  /* 0x0000e000ff027b82 */ /* 0x000ea20000000a00 */
[----:B-1----:R-:W-:Y:S01]  /*0240*/  ULEA UR4, UR5, UR4, 0x18 ;  /* 0x0000000405047291 */ /* 0x002fe2000f8ec0ff */
[----:B--2---:R-:W-:-:S08]  /*0250*/  IMAD.WIDE.U32 R2, R7, 0x4, R2 ;  /* 0x0000000407027825 */ /* 0x004fd000078e0002 */
[----:B0-----:R-:W0:Y:S04]  /*0260*/  LDS R5, [UR4] ;  /* 0x00000004ff057984 */ /* 0x001e280008000800 */
[----:B0-----:R-:W-:Y:S01]  /*0270*/  STG.E desc[UR6][R2.64], R5 ;  /* 0x0000000502007986 */ /* 0x001fe2000c101906 */
[----:B------:R-:W-:Y:S05]  /*0280*/  EXIT ;  /* 0x000000000000794d */ /* 0x000fea0003800000 */
.L_x_2:
[----:B------:R-:W-:-:S00]  /*0290*/  BRA `(.L_x_2) ;  /* 0xfffffffc00fc7947 */ /* 0x000fc0000383ffff */
[----:B------:R-:W-:-:S00]  /*02a0*/  NOP ;  /* 0x0000000000007918 */ /* 0x000fc00000000000 */
        /* <DEDUP_REMOVED lines=13> */
.L_x_66:


//--------------------- .text._Z8abs_diffPfS_S_i  --------------------------
	.section	.text._Z8abs_diffPfS_S_i,"ax",@progbits
	.align	128
        .global         _Z8abs_diffPfS_S_i
        .type           _Z8abs_diffPfS_S_i,@function
        .size           _Z8abs_diffPfS_S_i,(.L_x_67 - _Z8abs_diffPfS_S_i)
        .other          _Z8abs_diffPfS_S_i,@"STO_CUDA_ENTRY STV_DEFAULT"
_Z8abs_diffPfS_S_i:
.text._Z8abs_diffPfS_S_i:
[----:B------:R-:W-:Y:S01]  /*0000*/  LDC R1, c[0x0][0x37c] ;  /* 0x0000df00ff017b82 */ /* 0x000fe20000000800 */
[----:B------:R-:W0:Y:S01]  /*0010*/  S2R R7, SR_CTAID.X ;  /* 0x0000000000077919 */ /* 0x000e220000002500 */
[----:B------:R-:W0:Y:S01]  /*0020*/  LDCU UR4, c[0x0][0x360] ;  /* 0x00006c00ff0477ac */ /* 0x000e220008000800 */
[----:B------:R-:W0:Y:S01]  /*0030*/  S2R R0, SR_TID.X ;  /* 0x0000000000007919 */ /* 0x000e220000002100 */
[----:B------:R-:W1:Y:S01]  /*0040*/  LDCU UR5, c[0x0][0x398] ;  /* 0x00007300ff0577ac */ /* 0x000e620008000800 */
[----:B0-----:R-:W-:-:S05]  /*0050*/  IMAD R7, R7, UR4, R0 ;  /* 0x0000000407077c24 */ /* 0x001fca000f8e0200 */
[----:B-1----:R-:W-:-:S13]  /*0060*/  ISETP.GE.AND P0, PT, R7, UR5, PT ;  /* 0x0000000507007c0c */ /* 0x002fda000bf06270 */
[----:B------:R-:W-:Y:S05]  /*0070*/  @P0 EXIT ;  /* 0x000000000000094d */ /* 0x000fea0003800000 */
[----:B------:R-:W0:Y:S01]  /*0080*/  LDC.64 R2, c[0x0][0x388] ;  /* 0x0000e200ff027b82 */ /* 0x000e220000000a00 */
[----:B------:R-:W1:Y:S01]  /*0090*/  LDCU.64 UR4, c[0x0][0x358] ;  /* 0x00006b00ff0477ac */ /* 0x000e620008000a00 */
[----:B0-----:R-:W-:-:S05]  /*00a0*/  IMAD.WIDE R2, R7, 0x4, R2 ;  /* 0x0000000407027825 */ /* 0x001fca00078e0202 */
[----:B-1----:R-:W2:Y:S02]  /*00b0*/  LDG.E R0, desc[UR4][R2.64] ;  /* 0x0000000402007981 */ /* 0x002ea4000c1e1900 */
[----:B--2---:R-:W-:-:S13]  /*00c0*/  FSETP.NEU.AND P0, PT, R0, -1, PT ;  /* 0xbf8000000000780b */ /* 0x004fda0003f0d000 */
[----:B------:R-:W0:Y:S01]  /*00d0*/  @!P0 LDC.64 R4, c[0x0][0x380] ;  /* 0x0000e000ff048b82 */ /* 0x000e220000000a00 */
[----:B------:R-:W-:Y:S01]  /*00e0*/  @!P0 MOV R9, 0xbf800000 ;  /* 0xbf80000000098802 */ /* 0x000fe20000000f00 */
[----:B0-----:R-:W-:-:S05]  /*00f0*/  @!P0 IMAD.WIDE R4, R7, 0x4, R4 ;  /* 0x0000000407048825 */ /* 0x001fca00078e0204 */
[----:B------:R0:W-:Y:S01]  /*0100*/  @!P0 STG.E desc[UR4][R4.64], R9 ;  /* 0x0000000904008986 */ /* 0x0001e2000c101904 */
[----:B------:R-:W-:Y:S05]  /*0110*/  @!P0 EXIT ;  /* 0x000000000000894d */ /* 0x000fea0003800000 */
[----:B------:R-:W1:Y:S08]  /*0120*/  LDC.64 R2, c[0x0][0x390] ;  /* 0x0000e400ff027b82 */ /* 0x000e700000000a00 */
[----:B0-----:R-:W0:Y:S01]  /*0130*/  LDC.64 R4, c[0x0][0x380] ;  /* 0x0000e000ff047b82 */ /* 0x001e220000000a00 */
[----:B-1----:R-:W-:-:S06]  /*0140*/  IMAD.WIDE R2, R7, 0x4, R2 ;  /* 0x0000000407027825 */ /* 0x002fcc00078e0202 */
[----:B------:R-:W2:Y:S01]  /*0150*/  LDG.E R3, desc[UR4][R2.64] ;  /* 0x0000000402037981 */ /* 0x000ea2000c1e1900 */
[----:B0-----:R-:W-:-:S04]  /*0160*/  IMAD.WIDE R4, R7, 0x4, R4 ;  /* 0x0000000407047825 */ /* 0x001fc800078e0204 */
[----:B--2---:R-:W-:-:S04]  /*0170*/  FADD R0, R0, -R3 ;  /* 0x8000000300007221 */ /* 0x004fc80000000000 */
[----:B------:R-:W-:-:S05]  /*0180*/  FADD R7, |R0|, -RZ ;  /* 0x800000ff00077221 */ /* 0x000fca0000000200 */
[----:B------:R-:W-:Y:S01]  /*0190*/  STG.E desc[UR4][R4.64], R7 ;  /* 0x0000000704007986 */ /* 0x000fe2000c101904 */
[----:B------:R-:W-:Y:S05]  /*01a0*/  EXIT ;  /* 0x000000000000794d */ /* 0x000fea0003800000 */
.L_x_3:
        /* <DEDUP_REMOVED lines=13> */
.L_x_67:


//--------------------- .text._Z12max_abs_diffPfS_S_i --------------------------
	.section	.text._Z12max_abs_diffPfS_S_i,"ax",@progbits
	.align	128
        .global         _Z12max_abs_diffPfS_S_i
        .type           _Z12max_abs_diffPfS_S_i,@function
        .size           _Z12max_abs_diffPfS_S_i,(.L_x_68 - _Z12max_abs_diffPfS_S_i)
        .other          _Z12max_abs_diffPfS_S_i,@"STO_CUDA_ENTRY STV_DEFAULT"
_Z12max_abs_diffPfS_S_i:
.text._Z12max_abs_diffPfS_S_i:
[----:B------:R-:W-:Y:S01]  /*0000*/  LDC R1, c[0x0][0x37c] ;  /* 0x0000df00ff017b82 */ /* 0x000fe20000000800 */
[----:B------:R-:W0:Y:S01]  /*0010*/  S2R R7, SR_CTAID.X ;  /* 0x0000000000077919 */ /* 0x000e220000002500 */
[----:B------:R-:W1:Y:S06]  /*0020*/  LDCU UR4, c[0x0][0x360] ;  /* 0x00006c00ff0477ac */ /* 0x000e6c0008000800 */
[----:B------:R-:W2:Y:S01]  /*0030*/  S2UR UR5, SR_CgaCtaId ;  /* 0x00000000000579c3 */ /* 0x000ea20000008800 */
[----:B------:R-:W-:Y:S01]  /*0040*/  BSSY.RECONVERGENT B0, `(.L_x_4) ;  /* 0x000001a000007945 */ /* 0x000fe20003800200 */
[----:B------:R-:W0:Y:S01]  /*0050*/  S2R R8, SR_TID.X ;  /* 0x0000000000087919 */ /* 0x000e220000002100 */
[----:B------:R-:W3:Y:S01]  /*0060*/  LDCU UR6, c[0x0][0x398] ;  /* 0x00007300ff0677ac */ /* 0x000ee20008000800 */
[----:B-1----:R-:W-:-:S05]  /*0070*/  IMAD.U32 R4, RZ, RZ, UR4 ;  /* 0x00000004ff047e24 */ /* 0x002fca000f8e00ff */
[----:B------:R-:W-:Y:S01]  /*0080*/  ISETP.GE.U32.AND P1, PT, R4, 0x2, PT ;  /* 0x000000020400780c */ /* 0x000fe20003f26070 */
[----:B0-----:R-:W-:Y:S01]  /*0090*/  IMAD R5, R7, UR4, R8 ;  /* 0x0000000407057c24 */ /* 0x001fe2000f8e0208 */
[----:B------:R-:W-:Y:S01]  /*00a0*/  UMOV UR4, 0x400 ;  /* 0x0000040000047882 */ /* 0x000fe20000000000 */
[C---:B------:R-:W-:Y:S01]  /*00b0*/  ISETP.NE.AND P0, PT, R8.reuse, RZ, PT ;  /* 0x000000ff0800720c */ /* 0x040fe20003f05270 */
[----:B--2---:R-:W-:Y:S02]  /*00c0*/  ULEA UR4, UR5, UR4, 0x18 ;  /* 0x0000000405047291 */ /* 0x004fe4000f8ec0ff */
[----:B---3--:R-:W-:Y:S01]  /*00d0*/  ISETP.GE.AND P2, PT, R5, UR6, PT ;  /* 0x0000000605007c0c */ /* 0x008fe2000bf46270 */
[----:B------:R-:W0:Y:S03]  /*00e0*/  LDCU.64 UR6, c[0x0][0x358] ;  /* 0x00006b00ff0677ac */ /* 0x000e260008000a00 */
[----:B------:R-:W-:-:S09]  /*00f0*/  LEA R0, R8, UR4, 0x2 ;  /* 0x0000000408007c11 */ /* 0x000fd2000f8e10ff */
[----:B------:R-:W-:Y:S05]  /*0100*/  @P2 BRA `(.L_x_5) ;  /* 0x0000000000342947 */ /* 0x000fea0003800000 */
[----:B------:R-:W1:Y:S02]  /*0110*/  LDC.64 R2, c[0x0][0x388] ;  /* 0x0000e200ff027b82 */ /* 0x000e640000000a00 */
[----:B-1----:R-:W-:-:S05]  /*0120*/  IMAD.WIDE R2, R5, 0x4, R2 ;  /* 0x0000000405027825 */ /* 0x002fca00078e0202 */
[----:B0-----:R-:W2:Y:S02]  /*0130*/  LDG.E R6, desc[UR6][R2.64] ;  /* 0x0000000602067981 */ /* 0x001ea4000c1e1900 */
[----:B--2---:R-:W-:-:S13]  /*0140*/  FSETP.NEU.AND P2, PT, R6, -1, PT ;  /* 0xbf8000000600780b */ /* 0x004fda0003f4d000 */
[----:B------:R-:W-:-:S05]  /*0150*/  @!P2 IMAD.MOV.U32 R9, RZ, RZ, -0x40800000 ;  /* 0xbf800000ff09a424 */ /* 0x000fca00078e00ff */
[----:B------:R1:W-:Y:S01]  /*0160*/  @!P2 STS [R0], R9 ;  /* 0x000000090000a388 */ /* 0x0003e20000000800 */
[----:B------:R-:W-:Y:S05]  /*0170*/  @!P2 BRA `(.L_x_5) ;  /* 0x000000000018a947 */ /* 0x000fea0003800000 */
[----:B------:R-:W0:Y:S02]  /*0180*/  LDC.64 R2, c[0x0][0x390] ;  /* 0x0000e400ff027b82 */ /* 0x000e240000000a00 */
[----:B0-----:R-:W-:-:S06]  /*0190*/  IMAD.WIDE R2, R5, 0x4, R2 ;  /* 0x0000000405027825 */ /* 0x001fcc00078e0202 */
[----:B------:R-:W2:Y:S02]  /*01a0*/  LDG.E R3, desc[UR6][R2.64] ;  /* 0x0000000602037981 */ /* 0x000ea4000c1e1900 */
[----:B--2---:R-:W-:-:S04]  /*01b0*/  FADD R6, R6, -R3 ;  /* 0x8000000306067221 */ /* 0x004fc80000000000 */
[----:B------:R-:W-:-:S05]  /*01c0*/  FADD R5, |R6|, -RZ ;  /* 0x800000ff06057221 */ /* 0x000fca0000000200 */
[----:B------:R2:W-:Y:S02]  /*01d0*/  STS [R0], R5 ;  /* 0x0000000500007388 */ /* 0x0005e40000000800 */
.L_x_5:
[----:B0-----:R-:W-:Y:S05]  /*01e0*/  BSYNC.RECONVERGENT B0 ;  /* 0x0000000000007941 */ /* 0x001fea0003800200 */
.L_x_4:
[----:B------:R-:W-:Y:S05]  /*01f0*/  @!P1 BRA `(.L_x_6) ;  /* 0x00000000002c9947 */ /* 0x000fea0003800000 */
.L_x_7:
[----:B------:R-:W-:Y:S01]  /*0200*/  BAR.SYNC.DEFER_BLOCKING 0x0 ;  /* 0x0000000000007b1d */ /* 0x000fe20000010000 */
[----:B-1----:R-:W-:-:S04]  /*0210*/  SHF.R.U32.HI R9, RZ, 0x1, R4 ;  /* 0x00000001ff097819 */ /* 0x002fc80000011604 */
[----:B------:R-:W-:-:S13]  /*0220*/  ISETP.GE.U32.AND P1, PT, R8, R9, PT ;  /* 0x000000090800720c */ /* 0x000fda0003f26070 */
[----:B------:R-:W-:Y:S01]  /*0230*/  @!P1 LEA R3, R9, R0, 0x2 ;  /* 0x0000000009039211 */ /* 0x000fe200078e10ff */
[----:B------:R-:W-:Y:S05]  /*0240*/  @!P1 LDS R2, [R0] ;  /* 0x0000000000029984 */ /* 0x000fea0000000800 */
[----:B------:R-:W2:Y:S02]  /*0250*/  @!P1 LDS R3, [R3] ;  /* 0x0000000003039984 */ /* 0x000ea40000000800 */
[----:B--2---:R-:W-:-:S05]  /*0260*/  @!P1 FMNMX R5, R2, R3, !PT ;  /* 0x0000000302059209 */ /* 0x004fca0007800000 */
[----:B------:R0:W-:Y:S01]  /*0270*/  @!P1 STS [R0], R5 ;  /* 0x0000000500009388 */ /* 0x0001e20000000800 */
[----:B------:R-:W-:Y:S01]  /*0280*/  ISETP.GT.U32.AND P1, PT, R4, 0x3, PT ;  /* 0x000000030400780c */ /* 0x000fe20003f24070 */
[----:B------:R-:W-:-:S12]  /*0290*/  IMAD.MOV.U32 R4, RZ, RZ, R9 ;  /* 0x000000ffff047224 */ /* 0x000fd800078e0009 */
[----:B0-----:R-:W-:Y:S05]  /*02a0*/  @P1 BRA `(.L_x_7) ;  /* 0xfffffffc00d41947 */ /* 0x001fea000383ffff */
.L_x_6:
[----:B------:R-:W-:Y:S05]  /*02b0*/  @P0 EXIT ;  /* 0x000000000000094d */ /* 0x000fea0003800000 */
[----:B------:R-:W0:Y:S01]  /*02c0*/  S2UR UR5, SR_CgaCtaId ;  /* 0x00000000000579c3 */ /* 0x000e220000008800 */
[----:B------:R-:W-:-:S07]  /*02d0*/  UMOV UR4, 0x400 ;  /* 0x0000040000047882 */ /* 0x000fce0000000000 */
[----:B------:R-:W3:Y:S01]  /*02e0*/  LDC.64 R2, c[0x0][0x380] ;  /* 0x0000e000ff027b82 */ /* 0x000ee20000000a00 */
[----:B0-----:R-:W-:Y:S01]  /*02f0*/  ULEA UR4, UR5, UR4, 0x18 ;  /* 0x0000000405047291 */ /* 0x001fe2000f8ec0ff */
[----:B---3--:R-:W-:-:S08]  /*0300*/  IMAD.WIDE.U32 R2, R7, 0x4, R2 ;  /* 0x0000000407027825 */ /* 0x008fd000078e0002 */
[----:B--2---:R-:W0:Y:S04]  /*0310*/  LDS R5, [UR4] ;  /* 0x00000004ff057984 */ /* 0x004e280008000800 */
[----:B0-----:R-:W-:Y:S01]  /*0320*/  STG.E desc[UR6][R2.64], R5 ;  /* 0x0000000502007986 */ /* 0x001fe2000c101906 */
[----:B------:R-:W-:Y:S05]  /*0330*/  EXIT ;  /* 0x000000000000794d */ /* 0x000fea0003800000 */
.L_x_8:
        /* <DEDUP_REMOVED lines=12> */
.L_x_68:


//--------------------- .text._Z7computePKiS0_S0_iiPKfPf --------------------------
	.section	.text._Z7computePKiS0_S0_iiPKfPf,"ax",@progbits
	.align	128
        .global         _Z7computePKiS0_S0_iiPKfPf
        .type           _Z7computePKiS0_S0_iiPKfPf,@function
        .size           _Z7computePKiS0_S0_iiPKfPf,(.L_x_65 - _Z7computePKiS0_S0_iiPKfPf)
        .other          _Z7computePKiS0_S0_iiPKfPf,@"STO_CUDA_ENTRY STV_DEFAULT"
_Z7computePKiS0_S0_iiPKfPf:
.text._Z7computePKiS0_S0_iiPKfPf:
        /* <DEDUP_REMOVED lines=10> */
[----:B0-----:R-:W-:-:S06]  /*00a0*/  IMAD.WIDE R14, R0, 0x4, R4 ;  /* 0x00000004000e7825 */ /* 0x001fcc00078e0204 */
[----:B-1----:R-:W2:Y:S01]  /*00b0*/  LDG.E R14, desc[UR6][R14.64] ;  /* 0x000000060e0e7981 */ /* 0x002ea2000c1e1900 */
[----:B------:R-:W-:Y:S01]  /*00c0*/  BSSY.RECONVERGENT B0, `(.L_x_9) ;  /* 0x000019e000007945 */ /* 0x000fe20003800200 */
[----:B------:R-:W-:Y:S01]  /*00d0*/  HFMA2 R7, -RZ, RZ, 1.5244140625, -0.0027313232421875 ;  /* 0x3e199998ff077431 */ /* 0x000fe200000001ff */
[----:B------:R-:W-:Y:S02]  /*00e0*/  MOV R12, R0 ;  /* 0x00000000000c7202 */ /* 0x000fe40000000f00 */
[----:B--2---:R-:W-:-:S04]  /*00f0*/  SHF.R.S32.HI R13, RZ, 0x1f, R14 ;  /* 0x0000001fff0d7819 */ /* 0x004fc8000001140e */
[----:B------:R-:W-:-:S13]  /*0100*/  ISETP.GE.AND P0, PT, R13, RZ, PT ;  /* 0x000000ff0d00720c */ /* 0x000fda0003f06270 */
[----:B------:R-:W-:Y:S05]  /*0110*/  @!P0 BRA `(.L_x_10) ;  /* 0x0000001800608947 */ /* 0x000fea0003800000 */
[----:B------:R-:W0:Y:S01]  /*0120*/  LDCU UR8, c[0x0][0x39c] ;  /* 0x00007380ff0877ac */ /* 0x000e220008000800 */
[----:B------:R-:W-:Y:S01]  /*0130*/  BSSY.RECONVERGENT B1, `(.L_x_11) ;  /* 0x000000c000017945 */ /* 0x000fe20003800200 */
[----:B------:R-:W-:-:S06]  /*0140*/  UIADD3 UR4, UPT, UPT, UR5, -0x1, URZ ;  /* 0xffffffff05047890 */ /* 0x000fcc000fffe0ff */
[----:B------:R-:W-:Y:S02]  /*0150*/  ISETP.NE.AND P0, PT, R0, UR4, PT ;  /* 0x0000000400007c0c */ /* 0x000fe4000bf05270 */
[----:B0-----:R-:W-:-:S11]  /*0160*/  MOV R3, UR8 ;  /* 0x0000000800037c02 */ /* 0x001fd60008000f00 */
[----:B------:R-:W-:Y:S05]  /*0170*/  @!P0 BRA `(.L_x_12) ;  /* 0x00000000001c8947 */ /* 0x000fea0003800000 */
[----:B------:R-:W-:Y:S01]  /*0180*/  BSSY.RECONVERGENT B2, `(.L_x_12) ;  /* 0x0000006000027945 */ /* 0x000fe20003800200 */
.L_x_13:
[----:B------:R-:W-:-:S06]  /*0190*/  IMAD.WIDE R2, R0, 0x4, R4 ;  /* 0x0000000400027825 */ /* 0x000fcc00078e0204 */
[----:B------:R-:W2:Y:S01]  /*01a0*/  LDG.E R3, desc[UR6][R2.64+0x4] ;  /* 0x0000040602037981 */ /* 0x000ea2000c1e1900 */
[----:B------:R-:W-:Y:S02]  /*01b0*/  IADD3 R0, PT, PT, R0, 0x1, RZ ;  /* 0x0000000100007810 */ /* 0x000fe40007ffe0ff */
[----:B--2---:R-:W-:-:S13]  /*01c0*/  ISETP.GE.AND P0, PT, R3, RZ, PT ;  /* 0x000000ff0300720c */ /* 0x004fda0003f06270 */
[----:B------:R-:W-:Y:S05]  /*01d0*/  @!P0 BRA `(.L_x_13) ;  /* 0xfffffffc00ec8947 */ /* 0x000fea000383ffff */
[----:B------:R-:W-:Y:S05]  /*01e0*/  BSYNC.RECONVERGENT B2 ;  /* 0x0000000000027941 */ /* 0x000fea0003800200 */
.L_x_12:
[----:B------:R-:W-:Y:S05]  /*01f0*/  BSYNC.RECONVERGENT B1 ;  /* 0x0000000000017941 */ /* 0x000fea0003800200 */
.L_x_11:
[----:B------:R-:W-:-:S04]  /*0200*/  IADD3 R11, PT, PT, -R14, R3, RZ ;  /* 0x000000030e0b7210 */ /* 0x000fc80007ffe1ff */
[----:B------:R-:W-:-:S13]  /*0210*/  ISETP.GE.AND P0, PT, R11, 0x1, PT ;  /* 0x000000010b00780c */ /* 0x000fda0003f06270 */
[----:B------:R-:W-:Y:S05]  /*0220*/  @!P0 BRA `(.L_x_10) ;  /* 0x00000018001c8947 */ /* 0x000fea0003800000 */
[----:B------:R-:W-:Y:S01]  /*0230*/  IADD3 R3, PT, PT, R14, -R3, RZ ;  /* 0x800000030e037210 */ /* 0x000fe20007ffe0ff */
[----:B------:R-:W-:Y:S01]  /*0240*/  BSSY.RECONVERGENT B3, `(.L_x_14) ;  /* 0x00000bc000037945 */ /* 0x000fe20003800200 */
[----:B------:R-:W-:Y:S01]  /*0250*/  HFMA2 R24, -RZ, RZ, 0, 0 ;  /* 0x00000000ff187431 */ /* 0x000fe200000001ff */
[----:B------:R-:W-:Y:S02]  /*0260*/  LOP3.LUT R10, R11, 0x7, RZ, 0xc0, !PT ;  /* 0x000000070b0a7812 */ /* 0x000fe400078ec0ff */
[----:B------:R-:W-:Y:S02]  /*0270*/  ISETP.GT.U32.AND P0, PT, R3, -0x8, PT ;  /* 0xfffffff80300780c */ /* 0x000fe40003f04070 */
[----:B------:R-:W-:-:S11]  /*0280*/  MOV R9, RZ ;  /* 0x000000ff00097202 */ /* 0x000fd60000000f00 */
[----:B------:R-:W-:Y:S05]  /*0290*/  @P0 BRA `(.L_x_15) ;  /* 0x0000000800d80947 */ /* 0x000fea0003800000 */
[----:B------:R-:W0:Y:S01]  /*02a0*/  LDC.64 R2, c[0x0][0x388] ;  /* 0x0000e200ff027b82 */ /* 0x000e220000000a00 */
[----:B------:R-:W-:Y:S02]  /*02b0*/  LOP3.LUT R9, R11, 0x7ffffff8, RZ, 0xc0, !PT ;  /* 0x7ffffff80b097812 */ /* 0x000fe400078ec0ff */
[----:B------:R-:W-:Y:S02]  /*02c0*/  MOV R24, RZ ;  /* 0x000000ff00187202 */ /* 0x000fe40000000f00 */
[----:B------:R-:W-:-:S03]  /*02d0*/  IADD3 R8, PT, PT, -R9, RZ, RZ ;  /* 0x000000ff09087210 */ /* 0x000fc60007ffe1ff */
[----:B------:R-:W1:Y:S08]  /*02e0*/  LDC.64 R6, c[0x0][0x3a0] ;  /* 0x0000e800ff067b82 */ /* 0x000e700000000a00 */
[----:B------:R-:W2:Y:S01]  /*02f0*/  LDC.64 R4, c[0x0][0x390] ;  /* 0x0000e400ff047b82 */ /* 0x000ea20000000a00 */
[----:B0-----:R-:W-:-:S03]  /*0300*/  IMAD.WIDE.U32 R2, R14, 0x4, R2 ;  /* 0x000000040e027825 */ /* 0x001fc600078e0002 */
[----:B------:R-:W-:-:S04]  /*0310*/  IADD3 R2, P0, PT, R2, 0x10, RZ ;  /* 0x0000001002027810 */ /* 0x000fc80007f1e0ff */
[----:B------:R-:W-:-:S09]  /*0320*/  IADD3.X R3, PT, PT, RZ, R3, RZ, P0, !PT ;  /* 0x00000003ff037210 */ /* 0x000fd200007fe4ff */
.L_x_32:
[----:B------:R-:W2:Y:S02]  /*0330*/  LDG.E R17, desc[UR6][R2.64+-0x10] ;  /* 0xfffff00602117981 */ /* 0x000ea4000c1e1900 */
[----:B--2---:R-:W-:-:S06]  /*0340*/  IMAD.WIDE R18, R17, 0x4, R4 ;  /* 0x0000000411127825 */ /* 0x004fcc00078e0204 */
[----:B------:R-:W2:Y:S01]  /*0350*/  LDG.E R18, desc[UR6][R18.64] ;  /* 0x0000000612127981 */ /* 0x000ea2000c1e1900 */
[----:B-1----:R-:W-:-:S06]  /*0360*/  IMAD.WIDE R16, R17, 0x4, R6 ;  /* 0x0000000411107825 */ /* 0x002fcc00078e0206 */
[----:B------:R-:W3:Y:S01]  /*0370*/  LDG.E R16, desc[UR6][R16.64] ;  /* 0x0000000610107981 */ /* 0x000ee2000c1e1900 */
[----:B------:R-:W-:Y:S01]  /*0380*/  IADD3 R8, PT, PT, R8, 0x8, RZ ;  /* 0x0000000808087810 */ /* 0x000fe20007ffe0ff */
[----:B------:R-:W-:Y:S03]  /*0390*/  BSSY.RECONVERGENT B4, `(.L_x_16) ;  /* 0x000000f000047945 */ /* 0x000fe60003800200 */
[----:B------:R-:W-:Y:S02]  /*03a0*/  ISETP.NE.AND P2, PT, R8, RZ, PT ;  /* 0x000000ff0800720c */ /* 0x000fe40003f45270 */
[----:B--2---:R-:W-:-:S04]  /*03b0*/  I2FP.F32.S32 R20, R18 ;  /* 0x0000001200147245 */ /* 0x004fc80000201400 */
[----:B------:R-:W0:Y:S01]  /*03c0*/  MUFU.RCP R0, R20 ;  /* 0x0000001400007308 */ /* 0x000e220000001000 */
[----:B---3--:R-:W-:-:S07]  /*03d0*/  FMUL R21, R16, 0.85000002384185791016 ;  /* 0x3f59999a10157820 */ /* 0x008fce0000400000 */
[----:B------:R-:W1:Y:S01]  /*03e0*/  FCHK P0, R21, R20 ;  /* 0x0000001415007302 */ /* 0x000e620000000000 */
[----:B0-----:R-:W-:-:S04]  /*03f0*/  FFMA R15, -R20, R0, 1 ;  /* 0x3f800000140f7423 */ /* 0x001fc80000000100 */
[----:B------:R-:W-:-:S04]  /*0400*/  FFMA R0, R0, R15, R0 ;  /* 0x0000000f00007223 */ /* 0x000fc80000000000 */
[----:B------:R-:W-:-:S04]  /*0410*/  FFMA R15, R21, R0, RZ ;  /* 0x00000000150f7223 */ /* 0x000fc800000000ff */
[----:B------:R-:W-:-:S04]  /*0420*/  FFMA R18, -R20, R15, R21 ;  /* 0x0000000f14127223 */ /* 0x000fc80000000115 */
[----:B------:R-:W-:Y:S01]  /*0430*/  FFMA R0, R0, R18, R15 ;  /* 0x0000001200007223 */ /* 0x000fe2000000000f */
[----:B-1----:R-:W-:Y:S06]  /*0440*/  @!P0 BRA `(.L_x_17) ;  /* 0x00000000000c8947 */ /* 0x002fec0003800000 */
[----:B------:R-:W-:Y:S02]  /*0450*/  MOV R0, R20 ;  /* 0x0000001400007202 */ /* 0x000fe40000000f00 */
[----:B------:R-:W-:-:S07]  /*0460*/  MOV R16, 0x480 ;  /* 0x0000048000107802 */ /* 0x000fce0000000f00 */
[----:B------:R-:W-:Y:S05]  /*0470*/  CALL.REL.NOINC `($__internal_0_$__cuda_sm3x_div_rn_noftz_f32_slowpath) ;  /* 0x00000014009c7944 */ /* 0x000fea0003c00000 */
.L_x_17:
[----:B------:R-:W-:Y:S05]  /*0480*/  BSYNC.RECONVERGENT B4 ;  /* 0x0000000000047941 */ /* 0x000fea0003800200 */
.L_x_16:
[----:B------:R-:W2:Y:S02]  /*0490*/  LDG.E R17, desc[UR6][R2.64+-0xc] ;  /* 0xfffff40602117981 */ /* 0x000ea4000c1e1900 */
[----:B--2---:R-:W-:-:S06]  /*04a0*/  IMAD.WIDE R18, R17, 0x4, R4 ;  /* 0x0000000411127825 */ /* 0x004fcc00078e0204 */
[----:B------:R-:W2:Y:S01]  /*04b0*/  LDG.E R18, desc[UR6][R18.64] ;  /* 0x0000000612127981 */ /* 0x000ea2000c1e1900 */
[----:B------:R-:W-:-:S06]  /*04c0*/  IMAD.WIDE R16, R17, 0x4, R6 ;  /* 0x0000000411107825 */ /* 0x000fcc00078e0206 */
[----:B------:R-:W3:Y:S01]  /*04d0*/  LDG.E R16, desc[UR6][R16.64] ;  /* 0x0000000610107981 */ /* 0x000ee2000c1e1900 */
[----:B------:R-:W-:Y:S01]  /*04e0*/  BSSY.RECONVERGENT B4, `(.L_x_18) ;  /* 0x000000f000047945 */ /* 0x000fe20003800200 */
[----:B------:R-:W-:Y:S01]  /*04f0*/  FADD R24, R0, R24 ;  /* 0x0000001800187221 */ /* 0x000fe20000000000 */
        /* <DEDUP_REMOVED lines=13> */
.L_x_19:
[----:B------:R-:W-:Y:S05]  /*05d0*/  BSYNC.RECONVERGENT B4 ;  /* 0x0000000000047941 */ /* 0x000fea0003800200 */
.L_x_18:
        /* <DEDUP_REMOVED lines=20> */
.L_x_21:
[----:B------:R-:W-:Y:S05]  /*0720*/  BSYNC.RECONVERGENT B4 ;  /* 0x0000000000047941 */ /* 0x000fea0003800200 */
.L_x_20:
        /* <DEDUP_REMOVED lines=20> */
.L_x_23:
[----:B------:R-:W-:Y:S05]  /*0870*/  BSYNC.RECONVERGENT B4 ;  /* 0x0000000000047941 */ /* 0x000fea0003800200 */
.L_x_22:
        /* <DEDUP_REMOVED lines=20> */
.L_x_25:
[----:B------:R-:W-:Y:S05]  /*09c0*/  BSYNC.RECONVERGENT B4 ;  /* 0x0000000000047941 */ /* 0x000fea0003800200 */
.L_x_24:
        /* <DEDUP_REMOVED lines=20> */
.L_x_27:
[----:B------:R-:W-:Y:S05]  /*0b10*/  BSYNC.RECONVERGENT B4 ;  /* 0x0000000000047941 */ /* 0x000fea0003800200 */
.L_x_26:
        /* <DEDUP_REMOVED lines=20> */
.L_x_29:
[----:B------:R-:W-:Y:S05]  /*0c60*/  BSYNC.RECONVERGENT B4 ;  /* 0x0000000000047941 */ /* 0x000fea0003800200 */
.L_x_28:
        /* <DEDUP_REMOVED lines=20> */
.L_x_31:
[----:B------:R-:W-:Y:S05]  /*0db0*/  BSYNC.RECONVERGENT B4 ;  /* 0x0000000000047941 */ /* 0x000fea0003800200 */
.L_x_30:
[----:B------:R-:W-:Y:S01]  /*0dc0*/  IADD3 R2, P0, PT, R2, 0x20, RZ ;  /* 0x0000002002027810 */ /* 0x000fe20007f1e0ff */
[----:B------:R-:W-:-:S03]  /*0dd0*/  FADD R24, R24, R0 ;  /* 0x0000000018187221 */ /* 0x000fc60000000000 */
[----:B------:R-:W-:Y:S01]  /*0de0*/  IADD3.X R3, PT, PT, RZ, R3, RZ, P0, !PT ;  /* 0x00000003ff037210 */ /* 0x000fe200007fe4ff */
[----:B------:R-:W-:Y:S08]  /*0df0*/  @P2 BRA `(.L_x_32) ;  /* 0xfffffff4004c2947 */ /* 0x000ff0000383ffff */
.L_x_15:
[----:B------:R-:W-:Y:S05]  /*0e00*/  BSYNC.RECONVERGENT B3 ;  /* 0x0000000000037941 */ /* 0x000fea0003800200 */
.L_x_14:
[----:B------:R-:W-:Y:S01]  /*0e10*/  ISETP.NE.AND P0, PT, R10, RZ, PT ;  /* 0x000000ff0a00720c */ /* 0x000fe20003f05270 */
[----:B------:R-:W-:-:S12]  /*0e20*/  BSSY.RECONVERGENT B3, `(.L_x_33) ;  /* 0x00000c6000037945 */ /* 0x000fd80003800200 */
[----:B------:R-:W-:Y:S05]  /*0e30*/  @!P0 BRA `(.L_x_34) ;  /* 0x0000000c00108947 */ /* 0x000fea0003800000 */
[----:B------:R-:W-:Y:S01]  /*0e40*/  ISETP.GE.U32.AND P0, PT, R10, 0x4, PT ;  /* 0x000000040a00780c */ /* 0x000fe20003f06070 */
[----:B------:R-:W-:Y:S01]  /*0e50*/  BSSY.RECONVERGENT B4, `(.L_x_35) ;  /* 0x0000068000047945 */ /* 0x000fe20003800200 */
[----:B------:R-:W-:-:S11]  /*0e60*/  LOP3.LUT R2, R11, 0x3, RZ, 0xc0, !PT ;  /* 0x000000030b027812 */ /* 0x000fd600078ec0ff */
[----:B------:R-:W-:Y:S05]  /*0e70*/  @!P0 BRA `(.L_x_36) ;  /* 0x0000000400948947 */ /* 0x000fea0003800000 */
[----:B------:R-:W0:Y:S01]  /*0e80*/  LDC.64 R4, c[0x0][0x388] ;  /* 0x0000e200ff047b82 */ /* 0x000e220000000a00 */
[----:B------:R-:W-:-:S07]  /*0e90*/  IADD3 R3, PT, PT, R14, R9, RZ ;  /* 0x000000090e037210 */ /* 0x000fce0007ffe0ff */
[----:B------:R-:W1:Y:S08]  /*0ea0*/  LDC.64 R16, c[0x0][0x390] ;  /* 0x0000e400ff107b82 */ /* 0x000e700000000a00 */
[----:B------:R-:W2:Y:S01]  /*0eb0*/  LDC.64 R6, c[0x0][0x3a0] ;  /* 0x0000e800ff067b82 */ /* 0x000ea20000000a00 */
[----:B0-----:R-:W-:-:S06]  /*0ec0*/  IMAD.WIDE.U32 R4, R3, 0x4, R4 ;  /* 0x0000000403047825 */ /* 0x001fcc00078e0004 */
[----:B------:R-:W1:Y:S02]  /*0ed0*/  LDG.E R5, desc[UR6][R4.64] ;  /* 0x0000000604057981 */ /* 0x000e64000c1e1900 */
[----:B-1----:R-:W-:-:S06]  /*0ee0*/  IMAD.WIDE R16, R5, 0x4, R16 ;  /* 0x0000000405107825 */ /* 0x002fcc00078e0210 */
[----:B------:R-:W3:Y:S01]  /*0ef0*/  LDG.E R16, desc[UR6][R16.64] ;  /* 0x0000000610107981 */ /* 0x000ee2000c1e1900 */
[----:B--2---:R-:W-:-:S06]  /*0f00*/  IMAD.WIDE R6, R5, 0x4, R6 ;  /* 0x0000000405067825 */ /* 0x004fcc00078e0206 */
[----:B------:R-:W2:Y:S01]  /*0f10*/  LDG.E R6, desc[UR6][R6.64] ;  /* 0x0000000606067981 */ /* 0x000ea2000c1e1900 */
[----:B------:R-:W-:Y:S01]  /*0f20*/  BSSY.RECONVERGENT B5, `(.L_x_37) ;  /* 0x000000e000057945 */ /* 0x000fe20003800200 */
[----:B---3--:R-:W-:-:S04]  /*0f30*/  I2FP.F32.S32 R8, R16 ;  /* 0x0000001000087245 */ /* 0x008fc80000201400 */
[----:B------:R-:W0:Y:S01]  /*0f40*/  MUFU.RCP R0, R8 ;  /* 0x0000000800007308 */ /* 0x000e220000001000 */
[----:B--2---:R-:W-:-:S07]  /*0f50*/  FMUL R21, R6, 0.85000002384185791016 ;  /* 0x3f59999a06157820 */ /* 0x004fce0000400000 */
        /* <DEDUP_REMOVED lines=10> */
.L_x_38:
[----:B------:R-:W-:Y:S05]  /*1000*/  BSYNC.RECONVERGENT B5 ;  /* 0x0000000000057941 */ /* 0x000fea0003800200 */
.L_x_37:
[----:B------:R-:W0:Y:S01]  /*1010*/  LDCU.64 UR8, c[0x0][0x388] ;  /* 0x00007100ff0877ac */ /* 0x000e220008000a00 */
[----:B------:R-:W-:Y:S01]  /*1020*/  IADD3 R3, P0, PT, R14, R9, RZ ;  /* 0x000000090e037210 */ /* 0x000fe20007f1e0ff */
[----:B------:R-:W1:Y:S03]  /*1030*/  LDC.64 R16, c[0x0][0x390] ;  /* 0x0000e400ff107b82 */ /* 0x000e660000000a00 */
[----:B------:R-:W-:Y:S02]  /*1040*/  IADD3.X R6, PT, PT, RZ, R13, RZ, P0, !PT ;  /* 0x0000000dff067210 */ /* 0x000fe400007fe4ff */
[----:B0-----:R-:W-:-:S04]  /*1050*/  LEA R4, P0, R3, UR8, 0x2 ;  /* 0x0000000803047c11 */ /* 0x001fc8000f8010ff */
[----:B------:R-:W-:Y:S02]  /*1060*/  LEA.HI.X R5, R3, UR9, R6, 0x2, P0 ;  /* 0x0000000903057c11 */ /* 0x000fe400080f1406 */
[----:B------:R-:W0:Y:S03]  /*1070*/  LDC.64 R6, c[0x0][0x3a0] ;  /* 0x0000e800ff067b82 */ /* 0x000e260000000a00 */
[----:B------:R-:W1:Y:S02]  /*1080*/  LDG.E R3, desc[UR6][R4.64+0x4] ;  /* 0x0000040604037981 */ /* 0x000e64000c1e1900 */
[----:B-1----:R-:W-:-:S06]  /*1090*/  IMAD.WIDE R16, R3, 0x4, R16 ;  /* 0x0000000403107825 */ /* 0x002fcc00078e0210 */
[----:B------:R-:W2:Y:S01]  /*10a0*/  LDG.E R16, desc[UR6][R16.64] ;  /* 0x0000000610107981 */ /* 0x000ea2000c1e1900 */
[----:B0-----:R-:W-:-:S06]  /*10b0*/  IMAD.WIDE R6, R3, 0x4, R6 ;  /* 0x0000000403067825 */ /* 0x001fcc00078e0206 */
[----:B------:R-:W3:Y:S01]  /*10c0*/  LDG.E R6, desc[UR6][R6.64] ;  /* 0x0000000606067981 */ /* 0x000ee2000c1e1900 */
[----:B------:R-:W-:Y:S01]  /*10d0*/  BSSY.RECONVERGENT B5, `(.L_x_39) ;  /* 0x000000f000057945 */ /* 0x000fe20003800200 */
[----:B--2---:R-:W-:-:S04]  /*10e0*/  I2FP.F32.S32 R18, R16 ;  /* 0x0000001000127245 */ /* 0x004fc80000201400 */
[----:B------:R-:W0:Y:S01]  /*10f0*/  MUFU.RCP R3, R18 ;  /* 0x0000001200037308 */ /* 0x000e220000001000 */
[----:B---3--:R-:W-:-:S07]  /*1100*/  FMUL R21, R6, 0.85000002384185791016 ;  /* 0x3f59999a06157820 */ /* 0x008fce0000400000 */
[----:B------:R-:W1:Y:S01]  /*1110*/  FCHK P0, R21, R18 ;  /* 0x0000001215007302 */ /* 0x000e620000000000 */
[----:B0-----:R-:W-:-:S04]  /*1120*/  FFMA R8, -R18, R3, 1 ;  /* 0x3f80000012087423 */ /* 0x001fc80000000103 */
[----:B------:R-:W-:Y:S01]  /*1130*/  FFMA R8, R3, R8, R3 ;  /* 0x0000000803087223 */ /* 0x000fe20000000003 */
[----:B------:R-:W-:-:S03]  /*1140*/  FADD R3, R24, R0 ;  /* 0x0000000018037221 */ /* 0x000fc60000000000 */
[----:B------:R-:W-:-:S04]  /*1150*/  FFMA R15, R21, R8, RZ ;  /* 0x00000008150f7223 */ /* 0x000fc800000000ff */
[----:B------:R-:W-:-:S04]  /*1160*/  FFMA R10, -R18, R15, R21 ;  /* 0x0000000f120a7223 */ /* 0x000fc80000000115 */
[----:B------:R-:W-:Y:S01]  /*1170*/  FFMA R0, R8, R10, R15 ;  /* 0x0000000a08007223 */ /* 0x000fe2000000000f */
[----:B-1----:R-:W-:Y:S06]  /*1180*/  @!P0 BRA `(.L_x_40) ;  /* 0x00000000000c8947 */ /* 0x002fec0003800000 */
[----:B------:R-:W-:Y:S02]  /*1190*/  MOV R0, R18 ;  /* 0x0000001200007202 */ /* 0x000fe40000000f00 */
[----:B------:R-:W-:-:S07]  /*11a0*/  MOV R16, 0x11c0 ;  /* 0x000011c000107802 */ /* 0x000fce0000000f00 */
[----:B------:R-:W-:Y:S05]  /*11b0*/  CALL.REL.NOINC `($__internal_0_$__cuda_sm3x_div_rn_noftz_f32_slowpath) ;  /* 0x00000008004c7944 */ /* 0x000fea0003c00000 */
.L_x_40:
[----:B------:R-:W-:Y:S05]  /*11c0*/  BSYNC.RECONVERGENT B5 ;  /* 0x0000000000057941 */ /* 0x000fea0003800200 */
.L_x_39:
[----:B------:R-:W2:Y:S01]  /*11d0*/  LDG.E R15, desc[UR6][R4.64+0x8] ;  /* 0x00000806040f7981 */ /* 0x000ea2000c1e1900 */
[----:B------:R-:W2:Y:S08]  /*11e0*/  LDC.64 R16, c[0x0][0x390] ;  /* 0x0000e400ff107b82 */ /* 0x000eb00000000a00 */
[----:B------:R-:W0:Y:S01]  /*11f0*/  LDC.64 R6, c[0x0][0x3a0] ;  /* 0x0000e800ff067b82 */ /* 0x000e220000000a00 */
[----:B--2---:R-:W-:-:S06]  /*1200*/  IMAD.WIDE R16, R15, 0x4, R16 ;  /* 0x000000040f107825 */ /* 0x004fcc00078e0210 */
[----:B------:R-:W2:Y:S01]  /*1210*/  LDG.E R16, desc[UR6][R16.64] ;  /* 0x0000000610107981 */ /* 0x000ea2000c1e1900 */
[----:B0-----:R-:W-:-:S06]  /*1220*/  IMAD.WIDE R6, R15, 0x4, R6 ;  /* 0x000000040f067825 */ /* 0x001fcc00078e0206 */
        /* <DEDUP_REMOVED lines=16> */
.L_x_42:
[----:B------:R-:W-:Y:S05]  /*1330*/  BSYNC.RECONVERGENT B5 ;  /* 0x0000000000057941 */ /* 0x000fea0003800200 */
.L_x_41:
        /* <DEDUP_REMOVED lines=22> */
.L_x_44:
[----:B------:R-:W-:Y:S05]  /*14a0*/  BSYNC.RECONVERGENT B5 ;  /* 0x0000000000057941 */ /* 0x000fea0003800200 */
.L_x_43:
[----:B------:R-:W-:Y:S01]  /*14b0*/  FADD R24, R3, R0 ;  /* 0x0000000003187221 */ /* 0x000fe20000000000 */
[----:B------:R-:W-:-:S07]  /*14c0*/  IADD3 R9, PT, PT, R9, 0x4, RZ ;  /* 0x0000000409097810 */ /* 0x000fce0007ffe0ff */
.L_x_36:
[----:B------:R-:W-:Y:S05]  /*14d0*/  BSYNC.RECONVERGENT B4 ;  /* 0x0000000000047941 */ /* 0x000fea0003800200 */
.L_x_35:
[----:B------:R-:W-:-:S13]  /*14e0*/  ISETP.NE.AND P0, PT, R2, RZ, PT ;  /* 0x000000ff0200720c */ /* 0x000fda0003f05270 */
[----:B------:R-:W-:Y:S05]  /*14f0*/  @!P0 BRA `(.L_x_34) ;  /* 0x0000000400608947 */ /* 0x000fea0003800000 */
[----:B------:R-:W-:Y:S01]  /*1500*/  ISETP.NE.AND P0, PT, R2, 0x1, PT ;  /* 0x000000010200780c */ /* 0x000fe20003f05270 */
[----:B------:R-:W-:-:S12]  /*1510*/  BSSY.RECONVERGENT B4, `(.L_x_45) ;  /* 0x0000039000047945 */ /* 0x000fd80003800200 */
[----:B------:R-:W-:Y:S05]  /*1520*/  @!P0 BRA `(.L_x_46) ;  /* 0x0000000000dc8947 */ /* 0x000fea0003800000 */
[----:B------:R-:W0:Y:S01]  /*1530*/  LDC.64 R2, c[0x0][0x388] ;  /* 0x0000e200ff027b82 */ /* 0x000e220000000a00 */
[----:B------:R-:W-:-:S07]  /*1540*/  IADD3 R7, PT, PT, R14, R9, RZ ;  /* 0x000000090e077210 */ /* 0x000fce0007ffe0ff */
[----:B------:R-:W1:Y:S01]  /*1550*/  LDC.64 R4, c[0x0][0x390] ;  /* 0x0000e400ff047b82 */ /* 0x000e620000000a00 */
[----:B0-----:R-:W-:-:S07]  /*1560*/  IMAD.WIDE.U32 R6, R7, 0x4, R2 ;  /* 0x0000000407067825 */ /* 0x001fce00078e0002 */
[----:B------:R-:W0:Y:S01]  /*1570*/  LDC.64 R2, c[0x0][0x3a0] ;  /* 0x0000e800ff027b82 */ /* 0x000e220000000a00 */
        /* <DEDUP_REMOVED lines=19> */
.L_x_48:
[----:B------:R-:W-:Y:S05]  /*16b0*/  BSYNC.RECONVERGENT B5 ;  /* 0x0000000000057941 */ /* 0x000fea0003800200 */
.L_x_47:
[----:B------:R-:W0:Y:S01]  /*16c0*/  LDCU.64 UR8, c[0x0][0x388] ;  /* 0x00007100ff0877ac */ /* 0x000e220008000a00 */
[----:B------:R-:W-:Y:S01]  /*16d0*/  IADD3 R2, P0, PT, R14, R9, RZ ;  /* 0x000000090e027210 */ /* 0x000fe20007f1e0ff */
[----:B------:R-:W1:Y:S03]  /*16e0*/  LDC.64 R4, c[0x0][0x390] ;  /* 0x0000e400ff047b82 */ /* 0x000e660000000a00 */
[----:B------:R-:W-:Y:S02]  /*16f0*/  IADD3.X R13, PT, PT, RZ, R13, RZ, P0, !PT ;  /* 0x0000000dff0d7210 */ /* 0x000fe400007fe4ff */
[----:B0-----:R-:W-:-:S04]  /*1700*/  LEA R6, P0, R2, UR8, 0x2 ;  /* 0x0000000802067c11 */ /* 0x001fc8000f8010ff */
[----:B------:R-:W-:Y:S02]  /*1710*/  LEA.HI.X R7, R2, UR9, R13, 0x2, P0 ;  /* 0x0000000902077c11 */ /* 0x000fe400080f140d */
[----:B------:R-:W0:Y:S04]  /*1720*/  LDC.64 R2, c[0x0][0x3a0] ;  /* 0x0000e800ff027b82 */ /* 0x000e280000000a00 */
[----:B------:R-:W1:Y:S02]  /*1730*/  LDG.E R7, desc[UR6][R6.64+0x4] ;  /* 0x0000040606077981 */ /* 0x000e64000c1e1900 */
[----:B-1----:R-:W-:-:S06]  /*1740*/  IMAD.WIDE R4, R7, 0x4, R4 ;  /* 0x0000000407047825 */ /* 0x002fcc00078e0204 */
        /* <DEDUP_REMOVED lines=18> */
.L_x_50:
[----:B------:R-:W-:Y:S05]  /*1870*/  BSYNC.RECONVERGENT B5 ;  /* 0x0000000000057941 */ /* 0x000fea0003800200 */
.L_x_49:
[----:B------:R-:W-:Y:S01]  /*1880*/  FADD R24, R24, R0 ;  /* 0x0000000018187221 */ /* 0x000fe20000000000 */
[----:B------:R-:W-:-:S07]  /*1890*/  IADD3 R9, PT, PT, R9, 0x2, RZ ;  /* 0x0000000209097810 */ /* 0x000fce0007ffe0ff */
.L_x_46:
[----:B------:R-:W-:Y:S05]  /*18a0*/  BSYNC.RECONVERGENT B4 ;  /* 0x0000000000047941 */ /* 0x000fea0003800200 */
.L_x_45:
[----:B------:R-:W-:-:S04]  /*18b0*/  LOP3.LUT R11, R11, 0x1, RZ, 0xc0, !PT ;  /* 0x000000010b0b7812 */ /* 0x000fc800078ec0ff */
[----:B------:R-:W-:-:S13]  /*18c0*/  ISETP.NE.U32.AND P0, PT, R11, 0x1, PT ;  /* 0x000000010b00780c */ /* 0x000fda0003f05070 */
[----:B------:R-:W-:Y:S05]  /*18d0*/  @P0 BRA `(.L_x_34) ;  /* 0x0000000000680947 */ /* 0x000fea0003800000 */
        /* <DEDUP_REMOVED lines=24> */
.L_x_52:
[----:B------:R-:W-:Y:S05]  /*1a60*/  BSYNC.RECONVERGENT B4 ;  /* 0x0000000000047941 */ /* 0x000fea0003800200 */
.L_x_51:
[----:B------:R-:W-:-:S07]  /*1a70*/  FADD R24, R24, R0 ;  /* 0x0000000018187221 */ /* 0x000fce0000000000 */
.L_x_34:
[----:B------:R-:W-:Y:S05]  /*1a80*/  BSYNC.RECONVERGENT B3 ;  /* 0x0000000000037941 */ /* 0x000fea0003800200 */
.L_x_33:
[----:B------:R-:W-:-:S07]  /*1a90*/  FADD R7, R24, 0.14999997615814208984 ;  /* 0x3e19999818077421 */ /* 0x000fce0000000000 */
.L_x_10:
[----:B------:R-:W-:Y:S05]  /*1aa0*/  BSYNC.RECONVERGENT B0 ;  /* 0x0000000000007941 */ /* 0x000fea0003800200 */
.L_x_9:
[----:B------:R-:W0:Y:S02]  /*1ab0*/  LDC.64 R2, c[0x0][0x3a8] ;  /* 0x0000ea00ff027b82 */ /* 0x000e240000000a00 */
[----:B0-----:R-:W-:-:S05]  /*1ac0*/  IMAD.WIDE R12, R12, 0x4, R2 ;  /* 0x000000040c0c7825 */ /* 0x001fca00078e0202 */
[----:B------:R-:W-:Y:S01]  /*1ad0*/  STG.E desc[UR6][R12.64], R7 ;  /* 0x000000070c007986 */ /* 0x000fe2000c101906 */
[----:B------:R-:W-:Y:S05]  /*1ae0*/  EXIT ;  /* 0x000000000000794d */ /* 0x000fea0003800000 */
        .weak           $__internal_0_$__cuda_sm3x_div_rn_noftz_f32_slowpath
        .type           $__internal_0_$__cuda_sm3x_div_rn_noftz_f32_slowpath,@function
        .size           $__internal_0_$__cuda_sm3x_div_rn_noftz_f32_slowpath,(.L_x_65 - $__internal_0_$__cuda_sm3x_div_rn_noftz_f32_slowpath)
$__internal_0_$__cuda_sm3x_div_rn_noftz_f32_slowpath:
[----:B------:R-:W-:Y:S01]  /*1af0*/  SHF.R.U32.HI R15, RZ, 0x17, R0 ;  /* 0x00000017ff0f7819 */ /* 0x000fe20000011600 */
[----:B------:R-:W-:Y:S01]  /*1b00*/  BSSY.RECONVERGENT B1, `(.L_x_53) ;  /* 0x0000062000017945 */ /* 0x000fe20003800200 */
[----:B------:R-:W-:Y:S02]  /*1b10*/  SHF.R.U32.HI R18, RZ, 0x17, R21 ;  /* 0x00000017ff127819 */ /* 0x000fe40000011615 */
[----:B------:R-:W-:Y:S02]  /*1b20*/  LOP3.LUT R15, R15, 0xff, RZ, 0xc0, !PT ;  /* 0x000000ff0f0f7812 */ /* 0x000fe400078ec0ff */
[----:B------:R-:W-:Y:S02]  /*1b30*/  LOP3.LUT R18, R18, 0xff, RZ, 0xc0, !PT ;  /* 0x000000ff12127812 */ /* 0x000fe400078ec0ff */
[----:B------:R-:W-:Y:S02]  /*1b40*/  IADD3 R19, PT, PT, R15, -0x1, RZ ;  /* 0xffffffff0f137810 */ /* 0x000fe40007ffe0ff */
[----:B------:R-:W-:-:S02]  /*1b50*/  IADD3 R20, PT, PT, R18, -0x1, RZ ;  /* 0xffffffff12147810 */ /* 0x000fc40007ffe0ff */
[----:B------:R-:W-:-:S04]  /*1b60*/  ISETP.GT.U32.AND P0, PT, R19, 0xfd, PT ;  /* 0x000000fd1300780c */ /* 0x000fc80003f04070 */
[----:B------:R-:W-:-:S13]  /*1b70*/  ISETP.GT.U32.OR P0, PT, R20, 0xfd, P0 ;  /* 0x000000fd1400780c */ /* 0x000fda0000704470 */
[----:B------:R-:W-:Y:S01]  /*1b80*/  @!P0 MOV R17, RZ ;  /* 0x000000ff00118202 */ /* 0x000fe20000000f00 */
[----:B------:R-:W-:Y:S06]  /*1b90*/  @!P0 BRA `(.L_x_54) ;  /* 0x00000000005c8947 */ /* 0x000fec0003800000 */
[----:B------:R-:W-:Y:S02]  /*1ba0*/  FSETP.GTU.FTZ.AND P0, PT, |R21|, +INF , PT ;  /* 0x7f8000001500780b */ /* 0x000fe40003f1c200 */
[----:B------:R-:W-:-:S04]  /*1bb0*/  FSETP.GTU.FTZ.AND P1, PT, |R0|, +INF , PT ;  /* 0x7f8000000000780b */ /* 0x000fc80003f3c200 */
[----:B------:R-:W-:-:S13]  /*1bc0*/  PLOP3.LUT P0, PT, P0, P1, PT, 0xf8, 0x8f ;  /* 0x00000000008f781c */ /* 0x000fda0000703f70 */
[----:B------:R-:W-:Y:S05]  /*1bd0*/  @P0 BRA `(.L_x_55) ;  /* 0x00000004004c0947 */ /* 0x000fea0003800000 */
[----:B------:R-:W-:-:S13]  /*1be0*/  LOP3.LUT P0, RZ, R0, 0x7fffffff, R21, 0xc8, !PT ;  /* 0x7fffffff00ff7812 */ /* 0x000fda000780c815 */
[----:B------:R-:W-:Y:S05]  /*1bf0*/  @!P0 BRA `(.L_x_56) ;  /* 0x00000004003c8947 */ /* 0x000fea0003800000 */
[C---:B------:R-:W-:Y:S02]  /*1c00*/  FSETP.NEU.FTZ.AND P3, PT, |R21|.reuse, +INF , PT ;  /* 0x7f8000001500780b */ /* 0x040fe40003f7d200 */
[----:B------:R-:W-:Y:S02]  /*1c10*/  FSETP.NEU.FTZ.AND P1, PT, |R0|, +INF , PT ;  /* 0x7f8000000000780b */ /* 0x000fe40003f3d200 */
[----:B------:R-:W-:-:S11]  /*1c20*/  FSETP.NEU.FTZ.AND P0, PT, |R21|, +INF , PT ;  /* 0x7f8000001500780b */ /* 0x000fd60003f1d200 */
[----:B------:R-:W-:Y:S05]  /*1c30*/  @!P1 BRA !P3, `(.L_x_56) ;  /* 0x00000004002c9947 */ /* 0x000fea0005800000 */
[----:B------:R-:W-:-:S04]  /*1c40*/  LOP3.LUT P3, RZ, R21, 0x7fffffff, RZ, 0xc0, !PT ;  /* 0x7fffffff15ff7812 */ /* 0x000fc8000786c0ff */
[----:B------:R-:W-:-:S13]  /*1c50*/  PLOP3.LUT P1, PT, P1, P3, PT, 0x2f, 0xf2 ;  /* 0x0000000000f2781c */ /* 0x000fda0000f26577 */
[----:B------:R-:W-:Y:S05]  /*1c60*/  @P1 BRA `(.L_x_57) ;  /* 0x0000000400181947 */ /* 0x000fea0003800000 */
[----:B------:R-:W-:-:S04]  /*1c70*/  LOP3.LUT P1, RZ, R0, 0x7fffffff, RZ, 0xc0, !PT ;  /* 0x7fffffff00ff7812 */ /* 0x000fc8000782c0ff */
[----:B------:R-:W-:-:S13]  /*1c80*/  PLOP3.LUT P0, PT, P0, P1, PT, 0x2f, 0xf2 ;  /* 0x0000000000f2781c */ /* 0x000fda0000702577 */
[----:B------:R-:W-:Y:S05]  /*1c90*/  @P0 BRA `(.L_x_58) ;  /* 0x0000000400000947 */ /* 0x000fea0003800000 */
[----:B------:R-:W-:Y:S02]  /*1ca0*/  ISETP.GE.AND P0, PT, R20, RZ, PT ;  /* 0x000000ff1400720c */ /* 0x000fe40003f06270 */
[----:B------:R-:W-:-:S11]  /*1cb0*/  ISETP.GE.AND P1, PT, R19, RZ, PT ;  /* 0x000000ff1300720c */ /* 0x000fd60003f26270 */
[----:B------:R-:W-:Y:S01]  /*1cc0*/  @P0 MOV R17, RZ ;  /* 0x000000ff00110202 */ /* 0x000fe20000000f00 */
[----:B------:R-:W-:Y:S01]  /*1cd0*/  @!P0 FFMA R21, R21, 1.84467440737095516160e+19, RZ ;  /* 0x5f80000015158823 */ /* 0x000fe200000000ff */
[----:B------:R-:W-:Y:S01]  /*1ce0*/  @!P0 MOV R17, 0xffffffc0 ;  /* 0xffffffc000118802 */ /* 0x000fe20000000f00 */
[----:B------:R-:W-:-:S03]  /*1cf0*/  @!P1 FFMA R0, R0, 1.84467440737095516160e+19, RZ ;  /* 0x5f80000000009823 */ /* 0x000fc600000000ff */
[----:B------:R-:W-:-:S07]  /*1d00*/  @!P1 IADD3 R17, PT, PT, R17, 0x40, RZ ;  /* 0x0000004011119810 */ /* 0x000fce0007ffe0ff */
.L_x_54:
[----:B------:R-:W-:Y:S01]  /*1d10*/  LEA R25, R15, 0xc0800000, 0x17 ;  /* 0xc08000000f197811 */ /* 0x000fe200078eb8ff */
[----:B------:R-:W-:Y:S01]  /*1d20*/  BSSY.RECONVERGENT B2, `(.L_x_59) ;  /* 0x0000036000027945 */ /* 0x000fe20003800200 */
[----:B------:R-:W-:Y:S02]  /*1d30*/  IADD3 R18, PT, PT, R18, -0x7f, RZ ;  /* 0xffffff8112127810 */ /* 0x000fe40007ffe0ff */
[----:B------:R-:W-:-:S03]  /*1d40*/  IADD3 R25, PT, PT, -R25, R0, RZ ;  /* 0x0000000019197210 */ /* 0x000fc60007ffe1ff */
[C---:B------:R-:W-:Y:S01]  /*1d50*/  IMAD R0, R18.reuse, -0x800000, R21 ;  /* 0xff80000012007824 */ /* 0x040fe200078e0215 */
[----:B------:R-:W0:Y:S01]  /*1d60*/  MUFU.RCP R20, R25 ;  /* 0x0000001900147308 */ /* 0x000e220000001000 */
[----:B------:R-:W-:Y:S01]  /*1d70*/  FADD.FTZ R19, -R25, -RZ ;  /* 0x800000ff19137221 */ /* 0x000fe20000010100 */
[----:B------:R-:W-:-:S04]  /*1d80*/  IADD3 R18, PT, PT, R18, 0x7f, -R15 ;  /* 0x0000007f12127810 */ /* 0x000fc80007ffe80f */
[----:B------:R-:W-:Y:S01]  /*1d90*/  IADD3 R17, PT, PT, R18, R17, RZ ;  /* 0x0000001112117210 */ /* 0x000fe20007ffe0ff */
[----:B0-----:R-:W-:-:S04]  /*1da0*/  FFMA R23, R20, R19, 1 ;  /* 0x3f80000014177423 */ /* 0x001fc80000000013 */
[----:B------:R-:W-:-:S04]  /*1db0*/  FFMA R21, R20, R23, R20 ;  /* 0x0000001714157223 */ /* 0x000fc80000000014 */
[----:B------:R-:W-:-:S04]  /*1dc0*/  FFMA R20, R0, R21, RZ ;  /* 0x0000001500147223 */ /* 0x000fc800000000ff */
[----:B------:R-:W-:-:S04]  /*1dd0*/  FFMA R22, R19, R20, R0 ;  /* 0x0000001413167223 */ /* 0x000fc80000000000 */
[----:B------:R-:W-:-:S04]  /*1de0*/  FFMA R22, R21, R22, R20 ;  /* 0x0000001615167223 */ /* 0x000fc80000000014 */
[----:B------:R-:W-:-:S04]  /*1df0*/  FFMA R19, R19, R22, R0 ;  /* 0x0000001613137223 */ /* 0x000fc80000000000 */
[----:B------:R-:W-:-:S05]  /*1e00*/  FFMA R0, R21, R19, R22 ;  /* 0x0000001315007223 */ /* 0x000fca0000000016 */
[----:B------:R-:W-:-:S04]  /*1e10*/  SHF.R.U32.HI R15, RZ, 0x17, R0 ;  /* 0x00000017ff0f7819 */ /* 0x000fc80000011600 */
[----:B------:R-:W-:-:S04]  /*1e20*/  LOP3.LUT R18, R15, 0xff, RZ, 0xc0, !PT ;  /* 0x000000ff0f127812 */ /* 0x000fc800078ec0ff */
[----:B------:R-:W-:-:S04]  /*1e30*/  IADD3 R15, PT, PT, R18, R17, RZ ;  /* 0x00000011120f7210 */ /* 0x000fc80007ffe0ff */
[----:B------:R-:W-:-:S04]  /*1e40*/  IADD3 R18, PT, PT, R15, -0x1, RZ ;  /* 0xffffffff0f127810 */ /* 0x000fc80007ffe0ff */
[----:B------:R-:W-:-:S13]  /*1e50*/  ISETP.GE.U32.AND P0, PT, R18, 0xfe, PT ;  /* 0x000000fe1200780c */ /* 0x000fda0003f06070 */
[----:B------:R-:W-:Y:S05]  /*1e60*/  @!P0 BRA `(.L_x_60) ;  /* 0x0000000000808947 */ /* 0x000fea0003800000 */
[----:B------:R-:W-:-:S13]  /*1e70*/  ISETP.GT.AND P0, PT, R15, 0xfe, PT ;  /* 0x000000fe0f00780c */ /* 0x000fda0003f04270 */
[----:B------:R-:W-:Y:S05]  /*1e80*/  @P0 BRA `(.L_x_61) ;  /* 0x00000000006c0947 */ /* 0x000fea0003800000 */
[----:B------:R-:W-:-:S13]  /*1e90*/  ISETP.GE.AND P0, PT, R15, 0x1, PT ;  /* 0x000000010f00780c */ /* 0x000fda0003f06270 */
[----:B------:R-:W-:Y:S05]  /*1ea0*/  @P0 BRA `(.L_x_62) ;  /* 0x0000000000740947 */ /* 0x000fea0003800000 */
[----:B------:R-:W-:Y:S02]  /*1eb0*/  ISETP.GE.AND P0, PT, R15, -0x18, PT ;  /* 0xffffffe80f00780c */ /* 0x000fe40003f06270 */
[----:B------:R-:W-:-:S11]  /*1ec0*/  LOP3.LUT R0, R0, 0x80000000, RZ, 0xc0, !PT ;  /* 0x8000000000007812 */ /* 0x000fd600078ec0ff */
[----:B------:R-:W-:Y:S05]  /*1ed0*/  @!P0 BRA `(.L_x_62) ;  /* 0x0000000000688947 */ /* 0x000fea0003800000 */
[CCC-:B------:R-:W-:Y:S01]  /*1ee0*/  FFMA.RZ R17, R21.reuse, R19.reuse, R22.reuse ;  /* 0x0000001315117223 */ /* 0x1c0fe2000000c016 */
[CCC-:B------:R-:W-:Y:S01]  /*1ef0*/  FFMA.RP R18, R21.reuse, R19.reuse, R22.reuse ;  /* 0x0000001315127223 */ /* 0x1c0fe20000008016 */
[----:B------:R-:W-:Y:S01]  /*1f00*/  FFMA.RM R21, R21, R19, R22 ;  /* 0x0000001315157223 */ /* 0x000fe20000004016 */
[----:B------:R-:W-:Y:S02]  /*1f10*/  IADD3 R19, PT, PT, R15, 0x20, RZ ;  /* 0x000000200f137810 */ /* 0x000fe40007ffe0ff */
[----:B------:R-:W-:Y:S02]  /*1f20*/  LOP3.LUT R17, R17, 0x7fffff, RZ, 0xc0, !PT ;  /* 0x007fffff11117812 */ /* 0x000fe400078ec0ff */
[----:B------:R-:W-:Y:S02]  /*1f30*/  ISETP.NE.AND P3, PT, R15, RZ, PT ;  /* 0x000000ff0f00720c */ /* 0x000fe40003f65270 */
[----:B------:R-:W-:Y:S02]  /*1f40*/  LOP3.LUT R20, R17, 0x800000, RZ, 0xfc, !PT ;  /* 0x0080000011147812 */ /* 0x000fe400078efcff */
[----:B------:R-:W-:-:S02]  /*1f50*/  ISETP.NE.AND P1, PT, R15, RZ, PT ;  /* 0x000000ff0f00720c */ /* 0x000fc40003f25270 */
[----:B------:R-:W-:Y:S02]  /*1f60*/  IADD3 R15, PT, PT, -R15, RZ, RZ ;  /* 0x000000ff0f0f7210 */ /* 0x000fe40007ffe1ff */
[----:B------:R-:W-:Y:S02]  /*1f70*/  SHF.L.U32 R19, R20, R19, RZ ;  /* 0x0000001314137219 */ /* 0x000fe400000006ff */
[----:B------:R-:W-:Y:S02]  /*1f80*/  FSETP.NEU.FTZ.AND P0, PT, R18, R21, PT ;  /* 0x000000151200720b */ /* 0x000fe40003f1d000 */
[----:B------:R-:W-:Y:S02]  /*1f90*/  SEL R15, R15, RZ, P3 ;  /* 0x000000ff0f0f7207 */ /* 0x000fe40001800000 */
[----:B------:R-:W-:Y:S02]  /*1fa0*/  ISETP.NE.AND P1, PT, R19, RZ, P1 ;  /* 0x000000ff1300720c */ /* 0x000fe40000f25270 */
[----:B------:R-:W-:-:S02]  /*1fb0*/  SHF.R.U32.HI R20, RZ, R15, R20 ;  /* 0x0000000fff147219 */ /* 0x000fc40000011614 */
[----:B------:R-:W-:Y:S02]  /*1fc0*/  PLOP3.LUT P0, PT, P0, P1, PT, 0xf8, 0x8f ;  /* 0x00000000008f781c */ /* 0x000fe40000703f70 */
[----:B------:R-:W-:Y:S02]  /*1fd0*/  SHF.R.U32.HI R17, RZ, 0x1, R20 ;  /* 0x00000001ff117819 */ /* 0x000fe40000011614 */
[----:B------:R-:W-:-:S04]  /*1fe0*/  SEL R18, RZ, 0x1, !P0 ;  /* 0x00000001ff127807 */ /* 0x000fc80004000000 */
[----:B------:R-:W-:-:S04]  /*1ff0*/  LOP3.LUT R15, R18, 0x1, R17, 0xf8, !PT ;  /* 0x00000001120f7812 */ /* 0x000fc800078ef811 */
[----:B------:R-:W-:-:S04]  /*2000*/  LOP3.LUT R20, R15, R20, RZ, 0xc0, !PT ;  /* 0x000000140f147212 */ /* 0x000fc800078ec0ff */
[----:B------:R-:W-:-:S04]  /*2010*/  IADD3 R17, PT, PT, R17, R20, RZ ;  /* 0x0000001411117210 */ /* 0x000fc80007ffe0ff */
[----:B------:R-:W-:Y:S01]  /*2020*/  LOP3.LUT R0, R17, R0, RZ, 0xfc, !PT ;  /* 0x0000000011007212 */ /* 0x000fe200078efcff */
[----:B------:R-:W-:Y:S06]  /*2030*/  BRA `(.L_x_62) ;  /* 0x0000000000107947 */ /* 0x000fec0003800000 */
.L_x_61:
[----:B------:R-:W-:-:S04]  /*2040*/  LOP3.LUT R0, R0, 0x80000000, RZ, 0xc0, !PT ;  /* 0x8000000000007812 */ /* 0x000fc800078ec0ff */
[----:B------:R-:W-:Y:S01]  /*2050*/  LOP3.LUT R0, R0, 0x7f800000, RZ, 0xfc, !PT ;  /* 0x7f80000000007812 */ /* 0x000fe200078efcff */
[----:B------:R-:W-:Y:S06]  /*2060*/  BRA `(.L_x_62) ;  /* 0x0000000000047947 */ /* 0x000fec0003800000 */
.L_x_60:
[----:B------:R-:W-:-:S07]  /*2070*/  LEA R0, R17, R0, 0x17 ;  /* 0x0000000011007211 */ /* 0x000fce00078eb8ff */
.L_x_62:
[----:B------:R-:W-:Y:S05]  /*2080*/  BSYNC.RECONVERGENT B2 ;  /* 0x0000000000027941 */ /* 0x000fea0003800200 */
.L_x_59:
[----:B------:R-:W-:Y:S05]  /*2090*/  BRA `(.L_x_63) ;  /* 0x0000000000207947 */ /* 0x000fea0003800000 */
.L_x_58:
[----:B------:R-:W-:-:S04]  /*20a0*/  LOP3.LUT R0, R0, 0x80000000, R21, 0x48, !PT ;  /* 0x8000000000007812 */ /* 0x000fc800078e4815 */
[----:B------:R-:W-:Y:S01]  /*20b0*/  LOP3.LUT R0, R0, 0x7f800000, RZ, 0xfc, !PT ;  /* 0x7f80000000007812 */ /* 0x000fe200078efcff */
[----:B------:R-:W-:Y:S06]  /*20c0*/  BRA `(.L_x_63) ;  /* 0x0000000000147947 */ /* 0x000fec0003800000 */
.L_x_57:
[----:B------:R-:W-:Y:S01]  /*20d0*/  LOP3.LUT R0, R0, 0x80000000, R21, 0x48, !PT ;  /* 0x8000000000007812 */ /* 0x000fe200078e4815 */
[----:B------:R-:W-:Y:S06]  /*20e0*/  BRA `(.L_x_63) ;  /* 0x00000000000c7947 */ /* 0x000fec0003800000 */
.L_x_56:
[----:B------:R-:W0:Y:S01]  /*20f0*/  MUFU.RSQ R0, -QNAN ;  /* 0xffc0000000007908 */ /* 0x000e220000001400 */
[----:B------:R-:W-:Y:S05]  /*2100*/  BRA `(.L_x_63) ;  /* 0x0000000000047947 */ /* 0x000fea0003800000 */
.L_x_55:
[----:B------:R-:W-:-:S07]  /*2110*/  FADD.FTZ R0, R21, R0 ;  /* 0x0000000015007221 */ /* 0x000fce0000010000 */
.L_x_63:
[----:B------:R-:W-:Y:S05]  /*2120*/  BSYNC.RECONVERGENT B1 ;  /* 0x0000000000017941 */ /* 0x000fea0003800200 */
.L_x_53:
[----:B------:R-:W-:-:S04]  /*2130*/  HFMA2 R17, -RZ, RZ, 0, 0 ;  /* 0x00000000ff117431 */ /* 0x000fc800000001ff */
[----:B0-----:R-:W-:Y:S05]  /*2140*/  RET.REL.NODEC R16 `(_Z7computePKiS0_S0_iiPKfPf) ;  /* 0xffffffdc10ac7950 */ /* 0x001fea0003c3ffff */
.L_x_64:
        /* <DEDUP_REMOVED lines=11> */
.L_x_65:


//--------------------- .nv.shared._Z8diff_maxPfi --------------------------
	.section	.nv.shared._Z8diff_maxPfi,"aw",@nobits
	.sectionflags	@""
	.align	16
	.zero		1024


//--------------------- .nv.shared.reserved.0     --------------------------
	.section	.nv.shared.reserved.0,"aw",@nobits
	.weak		__nv_reservedSMEM_offset_0_alias
	.size		__nv_reservedSMEM_offset_0_alias, 0, 64
	.other		__nv_reservedSMEM_offset_0_alias,@"STO_CUDA_RESERVED_SHARED STV_DEFAULT"
__nv_reservedSMEM_offset_0_alias:
	.zero		0
	.zero		64


//--------------------- .nv.shared._Z8abs_diffPfS_S_i --------------------------
	.section	.nv.shared._Z8abs_diffPfS_S_i,"aw",@nobits
	.sectionflags	@""
	.align	16
	.zero		1024


//--------------------- .nv.shared._Z12max_abs_diffPfS_S_i --------------------------
	.section	.nv.shared._Z12max_abs_diffPfS_S_i,"aw",@nobits
	.sectionflags	@""
	.align	16
	.zero		1024


//--------------------- .nv.shared._Z7computePKiS0_S0_iiPKfPf --------------------------
	.section	.nv.shared._Z7computePKiS0_S0_iiPKfPf,"aw",@nobits
	.sectionflags	@""
	.align	16
	.zero		1024


//--------------------- .nv.constant0._Z8diff_maxPfi --------------------------
	.section	.nv.constant0._Z8diff_maxPfi,"a",@progbits
	.sectionflags	@""
	.align	4
.nv.constant0._Z8diff_maxPfi:
	.zero		908


//--------------------- .nv.constant0._Z8abs_diffPfS_S_i --------------------------
	.section	.nv.constant0._Z8abs_diffPfS_S_i,"a",@progbits
	.sectionflags	@""
	.align	4
.nv.constant0._Z8abs_diffPfS_S_i:
	.zero		924


//--------------------- .nv.constant0._Z12max_abs_diffPfS_S_i --------------------------
	.section	.nv.constant0._Z12max_abs_diffPfS_S_i,"a",@progbits
	.sectionflags	@""
	.align	4
.nv.constant0._Z12max_abs_diffPfS_S_i:
	.zero		924


//--------------------- .nv.constant0._Z7computePKiS0_S0_iiPKfPf --------------------------
	.section	.nv.constant0._Z7computePKiS0_S0_iiPKfPf,"a",@progbits
	.sectionflags	@""
	.align	4
.nv.constant0._Z7computePKiS0_S0_iiPKfPf:
	.zero		944


//--------------------- SYMBOLS --------------------------

	.type		.nv.reservedSmem.offset0,@object
	.size		.nv.reservedSmem.offset0,0x4
	.type		.nv.reservedSmem.cap,@object
	.size		.nv.reservedSmem.cap,0x4
